// auto-generated by cutlass_sweep.gemm — config: {"arch": "sm_90", "cluster_m": 2, "cluster_n": 2, "dtype": "fp16", "stages": 0, "tile_k": 128, "tile_m": 128, "tile_n": 64}
#include "cutlass/cutlass.h"
#include "cutlass/gemm/collective/collective_builder.hpp"
#include "cutlass/gemm/device/gemm_universal_adapter.h"
#include "cutlass/gemm/kernel/gemm_universal.hpp"
#include "cutlass/epilogue/collective/collective_builder.hpp"

using ElemA = cutlass::half_t;
using ElemB = cutlass::half_t;
using ElemCD = cutlass::half_t;
using Acc  = float;
using TileShape    = cute::Shape<cute::_128, cute::_64, cute::_128>;
using ClusterShape = cute::Shape<cute::_2, cute::_2, cute::_1>;

using CollectiveEpilogue = typename cutlass::epilogue::collective::CollectiveBuilder<
    cutlass::arch::Sm90, cutlass::arch::OpClassTensorOp,
    TileShape, ClusterShape,
    cutlass::epilogue::collective::EpilogueTileAuto,
    Acc, Acc,
    ElemCD, cutlass::layout::RowMajor, 128 / cutlass::sizeof_bits<ElemCD>::value,
    ElemCD, cutlass::layout::RowMajor, 128 / cutlass::sizeof_bits<ElemCD>::value,
    cutlass::epilogue::collective::EpilogueScheduleAuto
  >::CollectiveOp;

using CollectiveMainloop = typename cutlass::gemm::collective::CollectiveBuilder<
    cutlass::arch::Sm90, cutlass::arch::OpClassTensorOp,
    ElemA, cutlass::layout::RowMajor, 128 / cutlass::sizeof_bits<ElemA>::value,
    ElemB, cutlass::layout::ColumnMajor, 128 / cutlass::sizeof_bits<ElemB>::value,
    Acc,
    TileShape, ClusterShape,
    cutlass::gemm::collective::StageCountAutoCarveout<static_cast<int>(sizeof(typename CollectiveEpilogue::SharedStorage))>,
    cutlass::gemm::collective::KernelScheduleAuto
  >::CollectiveOp;

using GemmKernel = cutlass::gemm::kernel::GemmUniversal<
    cute::Shape<int,int,int,int>,
    CollectiveMainloop,
    CollectiveEpilogue
>;
using Gemm = cutlass::gemm::device::GemmUniversalAdapter<GemmKernel>;

// Force the device kernel symbol into the cubin without needing a host main.
auto* _anchor = &cutlass::device_kernel<GemmKernel>;


// ===== COMPILED SASS (sm_90a) =====

	.target	sm_90a

	.elftype	@"ET_EXEC"


//--------------------- .note.nv.tkinfo           --------------------------
	.section	.note.nv.tkinfo,"",@"SHT_NOTE"
	.sectionflags	@"SHF_NOTE_NV_TKINFO"
	.tkinfo
        /*0018*/ 	.word	0x00000002
        /*0030*/ 	.string	""
        /*0030*/ 	.string	"ptxas"
        /*0030*/ 	.string	"Cuda compilation tools, release 13.0, V13.0.88"
        /*0030*/ 	.string	"Build cuda_13.0.r13.0/compiler.36424714_0"
        /*0030*/ 	.string	"-arch sm_90a -m 64 "



//--------------------- .note.nv.cuinfo           --------------------------
	.section	.note.nv.cuinfo,"",@"SHT_NOTE"
	.sectionflags	@"SHF_NOTE_NV_CUINFO"
        /*0018*/ 	.short	0x0002
        /*001a*/ 	.short	0x005a
        /*001c*/ 	.short	0x0082
	.zero		2


//--------------------- .nv.info                  --------------------------
	.section	.nv.info,"",@"SHT_CUDA_INFO"
	.align	4


	//----- nvinfo : EIATTR_REGCOUNT
	.align		4
        /*0000*/ 	.byte	0x04, 0x2f
        /*0002*/ 	.short	(.L_15 - .L_14)
	.align		4
.L_14:
        /*0004*/ 	.word	index@(_ZN7cutlass13device_kernelINS_4gemm6kernel13GemmUniversalIN4cute5tupleIJiiiiEEENS1_10collective13CollectiveMmaINS1_34MainloopSm90TmaGmmaWarpSpecializedILi4ENS5_IJNS4_1CILi2EEESB_NSA_ILi1EEEEEENS1_35KernelTmaWarpSpecializedCooperativeEEENS5_IJNSA_ILi128EEENSA_ILi64EEESG_EEENS_6half_tENS5_IJlSC_lEEESJ_SK_NS4_8TiledMMAINS4_8MMA_AtomIJNS4_4SM904GMMA25MMA_64x64x16_F32F16F16_SSILNSO_5MajorE0ELSQ_0ELNSO_7ScaleInE1ELSR_1EEEEEENS4_6LayoutINS5_IJSB_SC_SC_EEENS5_IJSC_NSA_ILi0EEESW_EEEEENS5_IJNS4_10UnderscoreESZ_SZ_EEEEENS4_23SM90_TMA_LOAD_MULTICASTENS4_14ComposedLayoutINS4_7SwizzleILi3ELi4ELi3EEENS4_18smem_ptr_flag_bitsILi16EEENSU_INS5_IJNSA_ILi8EEESH_EEENS5_IJSH_SC_EEEEEEEvNS4_8identityES12_S1C_vS1D_EENS_8epilogue10collective6detail29Sm90TmaWarpSpecializedAdapterINS1G_15DefaultEpilogueISJ_SK_SK_NS1F_6thread17LinearCombinationISJ_Li1EffLNS1K_9ScaleType4KindE0ELNS_15FloatRoundStyleE2ESJ_EENS1_15EpilogueDefaultEEEEEvvEEEEvNT_6ParamsE)
        /*0008*/ 	.word	0x000000a8


	//----- nvinfo : EIATTR_FRAME_SIZE
	.align		4
.L_15:
        /*000c*/ 	.byte	0x04, 0x11
        /*000e*/ 	.short	(.L_17 - .L_16)
	.align		4
.L_16:
        /*0010*/ 	.word	index@(_ZN7cutlass13device_kernelINS_4gemm6kernel13GemmUniversalIN4cute5tupleIJiiiiEEENS1_10collective13CollectiveMmaINS1_34MainloopSm90TmaGmmaWarpSpecializedILi4ENS5_IJNS4_1CILi2EEESB_NSA_ILi1EEEEEENS1_35KernelTmaWarpSpecializedCooperativeEEENS5_IJNSA_ILi128EEENSA_ILi64EEESG_EEENS_6half_tENS5_IJlSC_lEEESJ_SK_NS4_8TiledMMAINS4_8MMA_AtomIJNS4_4SM904GMMA25MMA_64x64x16_F32F16F16_SSILNSO_5MajorE0ELSQ_0ELNSO_7ScaleInE1ELSR_1EEEEEENS4_6LayoutINS5_IJSB_SC_SC_EEENS5_IJSC_NSA_ILi0EEESW_EEEEENS5_IJNS4_10UnderscoreESZ_SZ_EEEEENS4_23SM90_TMA_LOAD_MULTICASTENS4_14ComposedLayoutINS4_7SwizzleILi3ELi4ELi3EEENS4_18smem_ptr_flag_bitsILi16EEENSU_INS5_IJNSA_ILi8EEESH_EEENS5_IJSH_SC_EEEEEEEvNS4_8identityES12_S1C_vS1D_EENS_8epilogue10collective6detail29Sm90TmaWarpSpecializedAdapterINS1G_15DefaultEpilogueISJ_SK_SK_NS1F_6thread17LinearCombinationISJ_Li1EffLNS1K_9ScaleType4KindE0ELNS_15FloatRoundStyleE2ESJ_EENS1_15EpilogueDefaultEEEEEvvEEEEvNT_6ParamsE)
        /*0014*/ 	.word	0x00000000


	//----- nvinfo : EIATTR_MIN_STACK_SIZE
	.align		4
.L_17:
        /*0018*/ 	.byte	0x04, 0x12
        /*001a*/ 	.short	(.L_19 - .L_18)
	.align		4
.L_18:
        /*001c*/ 	.word	index@(_ZN7cutlass13device_kernelINS_4gemm6kernel13GemmUniversalIN4cute5tupleIJiiiiEEENS1_10collective13CollectiveMmaINS1_34MainloopSm90TmaGmmaWarpSpecializedILi4ENS5_IJNS4_1CILi2EEESB_NSA_ILi1EEEEEENS1_35KernelTmaWarpSpecializedCooperativeEEENS5_IJNSA_ILi128EEENSA_ILi64EEESG_EEENS_6half_tENS5_IJlSC_lEEESJ_SK_NS4_8TiledMMAINS4_8MMA_AtomIJNS4_4SM904GMMA25MMA_64x64x16_F32F16F16_SSILNSO_5MajorE0ELSQ_0ELNSO_7ScaleInE1ELSR_1EEEEEENS4_6LayoutINS5_IJSB_SC_SC_EEENS5_IJSC_NSA_ILi0EEESW_EEEEENS5_IJNS4_10UnderscoreESZ_SZ_EEEEENS4_23SM90_TMA_LOAD_MULTICASTENS4_14ComposedLayoutINS4_7SwizzleILi3ELi4ELi3EEENS4_18smem_ptr_flag_bitsILi16EEENSU_INS5_IJNSA_ILi8EEESH_EEENS5_IJSH_SC_EEEEEEEvNS4_8identityES12_S1C_vS1D_EENS_8epilogue10collective6detail29Sm90TmaWarpSpecializedAdapterINS1G_15DefaultEpilogueISJ_SK_SK_NS1F_6thread17LinearCombinationISJ_Li1EffLNS1K_9ScaleType4KindE0ELNS_15FloatRoundStyleE2ESJ_EENS1_15EpilogueDefaultEEEEEvvEEEEvNT_6ParamsE)
        /*0020*/ 	.word	0x00000000
.L_19:


//--------------------- .nv.compat                --------------------------
	.section	.nv.compat,"",@"SHT_CUDA_COMPAT_INFO"
	.align	4
        /*0000*/ 	.byte	0x02, 0x09, 0x01, 0x00, 0x02, 0x02, 0x04, 0x00, 0x02, 0x05, 0x05, 0x00, 0x03, 0x07, 0x01, 0x01
        /*0010*/ 	.byte	0x02, 0x03, 0x01, 0x00, 0x02, 0x06, 0x01, 0x00, 0x04, 0x0b, 0x08, 0x00, 0x00, 0x00, 0x00, 0x00
        /*0020*/ 	.byte	0x00, 0x00, 0x00, 0x00


//--------------------- .nv.info._ZN7cutlass13device_kernelINS_4gemm6kernel13GemmUniversalIN4cute5tupleIJiiiiEEENS1_10collective13CollectiveMmaINS1_34MainloopSm90TmaGmmaWarpSpecializedILi4ENS5_IJNS4_1CILi2EEESB_NSA_ILi1EEEEEENS1_35KernelTmaWarpSpecializedCooperativeEEENS5_IJNSA_ILi128EEENSA_ILi64EEESG_EEENS_6half_tENS5_IJlSC_lEEESJ_SK_NS4_8TiledMMAINS4_8MMA_AtomIJNS4_4SM904GMMA25MMA_64x64x16_F32F16F16_SSILNSO_5MajorE0ELSQ_0ELNSO_7ScaleInE1ELSR_1EEEEEENS4_6LayoutINS5_IJSB_SC_SC_EEENS5_IJSC_NSA_ILi0EEESW_EEEEENS5_IJNS4_10UnderscoreESZ_SZ_EEEEENS4_23SM90_TMA_LOAD_MULTICASTENS4_14ComposedLayoutINS4_7SwizzleILi3ELi4ELi3EEENS4_18smem_ptr_flag_bitsILi16EEENSU_INS5_IJNSA_ILi8EEESH_EEENS5_IJSH_SC_EEEEEEEvNS4_8identityES12_S1C_vS1D_EENS_8epilogue10collective6detail29Sm90TmaWarpSpecializedAdapterINS1G_15DefaultEpilogueISJ_SK_SK_NS1F_6thread17LinearCombinationISJ_Li1EffLNS1K_9ScaleType4KindE0ELNS_15FloatRoundStyleE2ESJ_EENS1_15EpilogueDefaultEEEEEvvEEEEvNT_6ParamsE --------------------------
	.section	.nv.info._ZN7cutlass13device_kernelINS_4gemm6kernel13GemmUniversalIN4cute5tupleIJiiiiEEENS1_10collective13CollectiveMmaINS1_34MainloopSm90TmaGmmaWarpSpecializedILi4ENS5_IJNS4_1CILi2EEESB_NSA_ILi1EEEEEENS1_35KernelTmaWarpSpecializedCooperativeEEENS5_IJNSA_ILi128EEENSA_ILi64EEESG_EEENS_6half_tENS5_IJlSC_lEEESJ_SK_NS4_8TiledMMAINS4_8MMA_AtomIJNS4_4SM904GMMA25MMA_64x64x16_F32F16F16_SSILNSO_5MajorE0ELSQ_0ELNSO_7ScaleInE1ELSR_1EEEEEENS4_6LayoutINS5_IJSB_SC_SC_EEENS5_IJSC_NSA_ILi0EEESW_EEEEENS5_IJNS4_10UnderscoreESZ_SZ_EEEEENS4_23SM90_TMA_LOAD_MULTICASTENS4_14ComposedLayoutINS4_7SwizzleILi3ELi4ELi3EEENS4_18smem_ptr_flag_bitsILi16EEENSU_INS5_IJNSA_ILi8EEESH_EEENS5_IJSH_SC_EEEEEEEvNS4_8identityES12_S1C_vS1D_EENS_8epilogue10collective6detail29Sm90TmaWarpSpecializedAdapterINS1G_15DefaultEpilogueISJ_SK_SK_NS1F_6thread17LinearCombinationISJ_Li1EffLNS1K_9ScaleType4KindE0ELNS_15FloatRoundStyleE2ESJ_EENS1_15EpilogueDefaultEEEEEvvEEEEvNT_6ParamsE,"",@"SHT_CUDA_INFO"
	.sectionflags	@""
	.align	4


	//----- nvinfo : EIATTR_CUDA_API_VERSION
	.align		4
        /*0000*/ 	.byte	0x04, 0x37
        /*0002*/ 	.short	(.L_21 - .L_20)
.L_20:
        /*0004*/ 	.word	0x00000082


	//----- nvinfo : EIATTR_KPARAM_INFO
	.align		4
.L_21:
        /*0008*/ 	.byte	0x04, 0x17
        /*000a*/ 	.short	(.L_23 - .L_22)
.L_22:
        /*000c*/ 	.word	0x00000000
        /*0010*/ 	.short	0x0000
        /*0012*/ 	.short	0x0070
        /*0014*/ 	.byte	0x00, 0xf0, 0x01, 0x10


	//----- nvinfo : EIATTR_SPARSE_MMA_MASK
	.align		4
.L_23:
        /*0018*/ 	.byte	0x03, 0x50
        /*001a*/ 	.short	0x0000


	//----- nvinfo : EIATTR_MAXREG_COUNT
	.align		4
        /*001c*/ 	.byte	0x03, 0x1b
        /*001e*/ 	.short	0x00a8


	//----- nvinfo : EIATTR_NUM_BARRIERS
	.align		4
        /*0020*/ 	.byte	0x02, 0x4c
        /*0022*/ 	.byte	0x01
	.zero		1


	//----- nvinfo : EIATTR_EXTERNS
	.align		4
        /*0024*/ 	.byte	0x04, 0x0f
        /*0026*/ 	.short	(.L_25 - .L_24)


	//   ....[0]....
	.align		4
.L_24:
        /*0028*/ 	.word	index@(__assertfail)


	//----- nvinfo : EIATTR_MERCURY_ISA_VERSION
	.align		4
.L_25:
        /*002c*/ 	.byte	0x03, 0x5f
        /*002e*/ 	.short	0x0101


	//----- nvinfo : EIATTR_INT_WARP_WIDE_INSTR_OFFSETS
	.align		4
        /*0030*/ 	.byte	0x04, 0x31
        /*0032*/ 	.short	(.L_27 - .L_26)


	//   ....[0]....
.L_26:
        /*0034*/ 	.word	0x00000480


	//   ....[1]....
        /*0038*/ 	.word	0x000004a0


	//   ....[2]....
        /*003c*/ 	.word	0x00000680


	//   ....[3]....
        /*0040*/ 	.word	0x00002280


	//----- nvinfo : EIATTR_COOP_GROUP_MASK_REGIDS
	.align		4
.L_27:
        /*0044*/ 	.byte	0x04, 0x29
        /*0046*/ 	.short	(.L_29 - .L_28)


	//   ....[0]....
.L_28:
        /*0048*/ 	.word	0xffffffff


	//   ....[1]....
        /*004c*/ 	.word	0xffffffff


	//   ....[2]....
        /*0050*/ 	.word	0xffffffff


	//   ....[3]....
        /*0054*/ 	.word	0xffffffff


	//   ....[4]....
        /*0058*/ 	.word	0xffffffff


	//   ....[5]....
        /*005c*/ 	.word	0xffffffff


	//----- nvinfo : EIATTR_COOP_GROUP_INSTR_OFFSETS
	.align		4
.L_29:
        /*0060*/ 	.byte	0x04, 0x28
        /*0062*/ 	.short	(.L_31 - .L_30)


	//   ....[0]....
.L_30:
        /*0064*/ 	.word	0x00000060


	//   ....[1]....
        /*0068*/ 	.word	0x00000070


	//   ....[2]....
        /*006c*/ 	.word	0x00000130


	//   ....[3]....
        /*0070*/ 	.word	0x000002d0


	//   ....[4]....
        /*0074*/ 	.word	0x00000800


	//   ....[5]....
        /*0078*/ 	.word	0x00001480


	//----- nvinfo : EIATTR_REG_RECONFIG
	.align		4
.L_31:
        /*007c*/ 	.byte	0x01, 0x54
	.zero		2


	//----- nvinfo : EIATTR_SYSCALL_OFFSETS
	.align		4
        /*0080*/ 	.byte	0x04, 0x46
        /*0082*/ 	.short	(.L_33 - .L_32)


	//   ....[0]....
.L_32:
        /*0084*/ 	.word	0x00001670


	//----- nvinfo : EIATTR_MBARRIER_INSTR_OFFSETS
	.align		4
.L_33:
        /*0088*/ 	.byte	0x04, 0x39
        /*008a*/ 	.short	(.L_35 - .L_34)


	//   ....[0]....
.L_34:
        /*008c*/ 	.word	0x00000230
        /*0090*/ 	.word	0x000000ff
        /*0094*/ 	.word	0x00000000
        /*0098*/ 	.short	0x0100
        /*009a*/ 	.byte	0x08
	.zero		1


	//   ....[1]....
        /*009c*/ 	.word	0x00000240
        /*00a0*/ 	.word	0x000000ff
        /*00a4*/ 	.word	0x00000020
        /*00a8*/ 	.short	0x0100
        /*00aa*/ 	.byte	0x08
	.zero		1


	//   ....[2]....
        /*00ac*/ 	.word	0x00000250
        /*00b0*/ 	.word	0x000000ff
        /*00b4*/ 	.word	0x00000008
        /*00b8*/ 	.short	0x0100
        /*00ba*/ 	.byte	0x08
	.zero		1


	//   ....[3]....
        /*00bc*/ 	.word	0x00000260
        /*00c0*/ 	.word	0x000000ff
        /*00c4*/ 	.word	0x00000028
        /*00c8*/ 	.short	0x0100
        /*00ca*/ 	.byte	0x08
	.zero		1


	//   ....[4]....
        /*00cc*/ 	.word	0x00000270
        /*00d0*/ 	.word	0x000000ff
        /*00d4*/ 	.word	0x00000010
        /*00d8*/ 	.short	0x0100
        /*00da*/ 	.byte	0x08
	.zero		1


	//   ....[5]....
        /*00dc*/ 	.word	0x00000280
        /*00e0*/ 	.word	0x000000ff
        /*00e4*/ 	.word	0x00000030
        /*00e8*/ 	.short	0x0100
        /*00ea*/ 	.byte	0x08
	.zero		1


	//   ....[6]....
        /*00ec*/ 	.word	0x00000290
        /*00f0*/ 	.word	0x000000ff
        /*00f4*/ 	.word	0x00000018
        /*00f8*/ 	.short	0x0100
        /*00fa*/ 	.byte	0x08
	.zero		1


	//   ....[7]....
        /*00fc*/ 	.word	0x000002a0
        /*0100*/ 	.word	0x000000ff
        /*0104*/ 	.word	0x00000038
        /*0108*/ 	.short	0x0100
        /*010a*/ 	.byte	0x08
	.zero		1


	//   ....[8]....
        /*010c*/ 	.word	0x00000710
        /*0110*/ 	.word	0x000000ff
        /*0114*/ 	.word	0x00000050
        /*0118*/ 	.short	0x0100
        /*011a*/ 	.byte	0x06
	.zero		1


	//   ....[9]....
        /*011c*/ 	.word	0x000007a0
        /*0120*/ 	.word	0x000000ff
        /*0124*/ 	.word	0x00000058
        /*0128*/ 	.short	0x0100
        /*012a*/ 	.byte	0x06
	.zero		1


	//   ....[10]....
        /*012c*/ 	.word	0x00001730
        /*0130*/ 	.word	0x00000003
        /*0134*/ 	.word	0x00000000
        /*0138*/ 	.short	0x010a
        /*013a*/ 	.byte	0x3f
	.zero		1


	//   ....[11]....
        /*013c*/ 	.word	0x00001790
        /*0140*/ 	.word	0x00000003
        /*0144*/ 	.word	0x00000000
        /*0148*/ 	.short	0x010a
        /*014a*/ 	.byte	0x3f
	.zero		1


	//   ....[12]....
        /*014c*/ 	.word	0x00001cd0
        /*0150*/ 	.word	0x00000005
        /*0154*/ 	.word	0x00000000
        /*0158*/ 	.short	0x010a
        /*015a*/ 	.byte	0x3f
	.zero		1


	//   ....[13]....
        /*015c*/ 	.word	0x00001d10
        /*0160*/ 	.word	0x00000005
        /*0164*/ 	.word	0x00000000
        /*0168*/ 	.short	0x010a
        /*016a*/ 	.byte	0x3f
	.zero		1


	//   ....[14]....
        /*016c*/ 	.word	0x00002130
        /*0170*/ 	.word	0x00000004
        /*0174*/ 	.word	0x00000000
        /*0178*/ 	.short	0x0101
        /*017a*/ 	.byte	0x3f
	.zero		1


	//   ....[15]....
        /*017c*/ 	.word	0x000022f0
        /*0180*/ 	.word	0x00000000
        /*0184*/ 	.word	0x00000000
        /*0188*/ 	.short	0x0101
        /*018a*/ 	.byte	0x3f
	.zero		1


	//   ....[16]....
        /*018c*/ 	.word	0x000056f0
        /*0190*/ 	.word	0x00000014
        /*0194*/ 	.word	0x00000020
        /*0198*/ 	.short	0x010a
        /*019a*/ 	.byte	0x3f
	.zero		1


	//   ....[17]....
        /*019c*/ 	.word	0x00005b90
        /*01a0*/ 	.word	0x00000004
        /*01a4*/ 	.word	0x00000058
        /*01a8*/ 	.short	0x0101
        /*01aa*/ 	.byte	0x3f
	.zero		1


	//   ....[18]....
        /*01ac*/ 	.word	0x000062b0
        /*01b0*/ 	.word	0x00000005
        /*01b4*/ 	.word	0x00000000
        /*01b8*/ 	.short	0x010a
        /*01ba*/ 	.byte	0x3f
	.zero		1


	//   ....[19]....
        /*01bc*/ 	.word	0x00006330
        /*01c0*/ 	.word	0x00000007
        /*01c4*/ 	.word	0x00000000
        /*01c8*/ 	.short	0x010a
        /*01ca*/ 	.byte	0x3f
	.zero		1


	//   ....[20]....
        /*01cc*/ 	.word	0x000063c0
        /*01d0*/ 	.word	0x00000006
        /*01d4*/ 	.word	0x00000000
        /*01d8*/ 	.short	0x010a
        /*01da*/ 	.byte	0x3f
	.zero		1


	//   ....[21]....
        /*01dc*/ 	.word	0x00006450
        /*01e0*/ 	.word	0x00000003
        /*01e4*/ 	.word	0x00000000
        /*01e8*/ 	.short	0x010a
        /*01ea*/ 	.byte	0x3f
	.zero		1


	//   ....[22]....
        /*01ec*/ 	.word	0x000064b0
        /*01f0*/ 	.word	0x00000003
        /*01f4*/ 	.word	0x00000000
        /*01f8*/ 	.short	0x010a
        /*01fa*/ 	.byte	0x3f
	.zero		1


	//   ....[23]....
        /*01fc*/ 	.word	0x00006500
        /*0200*/ 	.word	0x00000005
        /*0204*/ 	.word	0x00000000
        /*0208*/ 	.short	0x010a
        /*020a*/ 	.byte	0x3f
	.zero		1


	//   ....[24]....
        /*020c*/ 	.word	0x000065d0
        /*0210*/ 	.word	0x00000014
        /*0214*/ 	.word	0x00000020
        /*0218*/ 	.short	0x010a
        /*021a*/ 	.byte	0x3f
	.zero		1


	//   ....[25]....
        /*021c*/ 	.word	0x000066a0
        /*0220*/ 	.word	0x00000005
        /*0224*/ 	.word	0x00000000
        /*0228*/ 	.short	0x010a
        /*022a*/ 	.byte	0x3f
	.zero		1


	//   ....[26]....
        /*022c*/ 	.word	0x000066f0
        /*0230*/ 	.word	0x00000007
        /*0234*/ 	.word	0x00000000
        /*0238*/ 	.short	0x010a
        /*023a*/ 	.byte	0x3f
	.zero		1


	//   ....[27]....
        /*023c*/ 	.word	0x00006740
        /*0240*/ 	.word	0x00000006
        /*0244*/ 	.word	0x00000000
        /*0248*/ 	.short	0x010a
        /*024a*/ 	.byte	0x3f
	.zero		1


	//----- nvinfo : EIATTR_NUM_MBARRIERS
	.align		4
.L_35:
        /*024c*/ 	.byte	0x03, 0x38
        /*024e*/ 	.short	0x000a


	//----- nvinfo : EIATTR_EXIT_INSTR_OFFSETS
	.align		4
        /*0250*/ 	.byte	0x04, 0x1c
        /*0252*/ 	.short	(.L_37 - .L_36)


	//   ....[0]....
.L_36:
        /*0254*/ 	.word	0x000009d0


	//   ....[1]....
        /*0258*/ 	.word	0x000011e0


	//   ....[2]....
        /*025c*/ 	.word	0x00004d90


	//   ....[3]....
        /*0260*/ 	.word	0x000052f0


	//   ....[4]....
        /*0264*/ 	.word	0x000064a0


	//----- nvinfo : EIATTR_MAX_THREADS
	.align		4
.L_37:
        /*0268*/ 	.byte	0x04, 0x05
        /*026a*/ 	.short	(.L_39 - .L_38)
.L_38:
        /*026c*/ 	.word	0x00000180
        /*0270*/ 	.word	0x00000001
        /*0274*/ 	.word	0x00000001


	//----- nvinfo : EIATTR_CRS_STACK_SIZE
	.align		4
.L_39:
        /*0278*/ 	.byte	0x04, 0x1e
        /*027a*/ 	.short	(.L_41 - .L_40)
.L_40:
        /*027c*/ 	.word	0x00000000


	//----- nvinfo : EIATTR_CBANK_PARAM_SIZE
	.align		4
.L_41:
        /*0280*/ 	.byte	0x03, 0x19
        /*0282*/ 	.short	0x0470


	//----- nvinfo : EIATTR_PARAM_CBANK
	.align		4
        /*0284*/ 	.byte	0x04, 0x0a
        /*0286*/ 	.short	(.L_43 - .L_42)
	.align		4
.L_42:
        /*0288*/ 	.word	index@(.nv.constant0._ZN7cutlass13device_kernelINS_4gemm6kernel13GemmUniversalIN4cute5tupleIJiiiiEEENS1_10collective13CollectiveMmaINS1_34MainloopSm90TmaGmmaWarpSpecializedILi4ENS5_IJNS4_1CILi2EEESB_NSA_ILi1EEEEEENS1_35KernelTmaWarpSpecializedCooperativeEEENS5_IJNSA_ILi128EEENSA_ILi64EEESG_EEENS_6half_tENS5_IJlSC_lEEESJ_SK_NS4_8TiledMMAINS4_8MMA_AtomIJNS4_4SM904GMMA25MMA_64x64x16_F32F16F16_SSILNSO_5MajorE0ELSQ_0ELNSO_7ScaleInE1ELSR_1EEEEEENS4_6LayoutINS5_IJSB_SC_SC_EEENS5_IJSC_NSA_ILi0EEESW_EEEEENS5_IJNS4_10UnderscoreESZ_SZ_EEEEENS4_23SM90_TMA_LOAD_MULTICASTENS4_14ComposedLayoutINS4_7SwizzleILi3ELi4ELi3EEENS4_18smem_ptr_flag_bitsILi16EEENSU_INS5_IJNSA_ILi8EEESH_EEENS5_IJSH_SC_EEEEEEEvNS4_8identityES12_S1C_vS1D_EENS_8epilogue10collective6detail29Sm90TmaWarpSpecializedAdapterINS1G_15DefaultEpilogueISJ_SK_SK_NS1F_6thread17LinearCombinationISJ_Li1EffLNS1K_9ScaleType4KindE0ELNS_15FloatRoundStyleE2ESJ_EENS1_15EpilogueDefaultEEEEEvvEEEEvNT_6ParamsE)
        /*028c*/ 	.short	0x0210
        /*028e*/ 	.short	0x0470


	//----- nvinfo : EIATTR_SW_WAR
	.align		4
.L_43:
        /*0290*/ 	.byte	0x04, 0x36
        /*0292*/ 	.short	(.L_45 - .L_44)
.L_44:
        /*0294*/ 	.word	0x00000008
.L_45:


//--------------------- .nv.callgraph             --------------------------
	.section	.nv.callgraph,"",@"SHT_CUDA_CALLGRAPH"
	.align	4
	.sectionentsize	8
	.align		4
        /*0000*/ 	.word	0x00000000
	.align		4
        /*0004*/ 	.word	0xffffffff
	.align		4
        /*0008*/ 	.word	index@(_ZN7cutlass13device_kernelINS_4gemm6kernel13GemmUniversalIN4cute5tupleIJiiiiEEENS1_10collective13CollectiveMmaINS1_34MainloopSm90TmaGmmaWarpSpecializedILi4ENS5_IJNS4_1CILi2EEESB_NSA_ILi1EEEEEENS1_35KernelTmaWarpSpecializedCooperativeEEENS5_IJNSA_ILi128EEENSA_ILi64EEESG_EEENS_6half_tENS5_IJlSC_lEEESJ_SK_NS4_8TiledMMAINS4_8MMA_AtomIJNS4_4SM904GMMA25MMA_64x64x16_F32F16F16_SSILNSO_5MajorE0ELSQ_0ELNSO_7ScaleInE1ELSR_1EEEEEENS4_6LayoutINS5_IJSB_SC_SC_EEENS5_IJSC_NSA_ILi0EEESW_EEEEENS5_IJNS4_10UnderscoreESZ_SZ_EEEEENS4_23SM90_TMA_LOAD_MULTICASTENS4_14ComposedLayoutINS4_7SwizzleILi3ELi4ELi3EEENS4_18smem_ptr_flag_bitsILi16EEENSU_INS5_IJNSA_ILi8EEESH_EEENS5_IJSH_SC_EEEEEEEvNS4_8identityES12_S1C_vS1D_EENS_8epilogue10collective6detail29Sm90TmaWarpSpecializedAdapterINS1G_15DefaultEpilogueISJ_SK_SK_NS1F_6thread17LinearCombinationISJ_Li1EffLNS1K_9ScaleType4KindE0ELNS_15FloatRoundStyleE2ESJ_EENS1_15EpilogueDefaultEEEEEvvEEEEvNT_6ParamsE)
	.align		4
        /*000c*/ 	.word	index@(__assertfail)
	.align		4
        /*0010*/ 	.word	0x00000000
	.align		4
        /*0014*/ 	.word	0xfffffffe
	.align		4
        /*0018*/ 	.word	0x00000000
	.align		4
        /*001c*/ 	.word	0xfffffffd
	.align		4
        /*0020*/ 	.word	0x00000000
	.align		4
        /*0024*/ 	.word	0xfffffffc


//--------------------- .nv.constant4             --------------------------
	.section	.nv.constant4,"a",@progbits
	.align	8
	.align		8
.nv.constant4:
        /*0000*/ 	.dword	__assertfail
	.align		8
        /*0008*/ 	.dword	__unnamed_1
	.align		8
        /*0010*/ 	.dword	_ZN39_INTERNAL_c159fa03_4_k_cu_72610504_34044cuda3std3__45__cpo5beginE
	.align		8
        /*0018*/ 	.dword	_ZN39_INTERNAL_c159fa03_4_k_cu_72610504_34044cuda3std3__45__cpo3endE
	.align		8
        /*0020*/ 	.dword	_ZN39_INTERNAL_c159fa03_4_k_cu_72610504_34044cuda3std3__45__cpo6cbeginE
	.align		8
        /*0028*/ 	.dword	_ZN39_INTERNAL_c159fa03_4_k_cu_72610504_34044cuda3std3__45__cpo4cendE
	.align		8
        /*0030*/ 	.dword	_ZN39_INTERNAL_c159fa03_4_k_cu_72610504_34044cuda3std3__441_GLOBAL__N__c159fa03_4_k_cu_72610504_34046ignoreE
	.align		8
        /*0038*/ 	.dword	_ZN39_INTERNAL_c159fa03_4_k_cu_72610504_34044cuda3std3__419piecewise_constructE
	.align		8
        /*0040*/ 	.dword	_ZN39_INTERNAL_c159fa03_4_k_cu_72610504_34044cuda3std3__48in_placeE
	.align		8
        /*0048*/ 	.dword	_ZN39_INTERNAL_c159fa03_4_k_cu_72610504_34044cuda3std6ranges3__45__cpo4swapE
	.align		8
        /*0050*/ 	.dword	_ZN39_INTERNAL_c159fa03_4_k_cu_72610504_34044cuda3std6ranges3__45__cpo9iter_moveE
	.align		8
        /*0058*/ 	.dword	_ZN39_INTERNAL_c159fa03_4_k_cu_72610504_34044cute7productE
	.align		8
        /*0060*/ 	.dword	_ZN39_INTERNAL_c159fa03_4_k_cu_72610504_34044cute1_E
	.align		8
        /*0068*/ 	.dword	$str$22
	.align		8
        /*0070*/ 	.dword	$str$23


//--------------------- .text._ZN7cutlass13device_kernelINS_4gemm6kernel13GemmUniversalIN4cute5tupleIJiiiiEEENS1_10collective13CollectiveMmaINS1_34MainloopSm90TmaGmmaWarpSpecializedILi4ENS5_IJNS4_1CILi2EEESB_NSA_ILi1EEEEEENS1_35KernelTmaWarpSpecializedCooperativeEEENS5_IJNSA_ILi128EEENSA_ILi64EEESG_EEENS_6half_tENS5_IJlSC_lEEESJ_SK_NS4_8TiledMMAINS4_8MMA_AtomIJNS4_4SM904GMMA25MMA_64x64x16_F32F16F16_SSILNSO_5MajorE0ELSQ_0ELNSO_7ScaleInE1ELSR_1EEEEEENS4_6LayoutINS5_IJSB_SC_SC_EEENS5_IJSC_NSA_ILi0EEESW_EEEEENS5_IJNS4_10UnderscoreESZ_SZ_EEEEENS4_23SM90_TMA_LOAD_MULTICASTENS4_14ComposedLayoutINS4_7SwizzleILi3ELi4ELi3EEENS4_18smem_ptr_flag_bitsILi16EEENSU_INS5_IJNSA_ILi8EEESH_EEENS5_IJSH_SC_EEEEEEEvNS4_8identityES12_S1C_vS1D_EENS_8epilogue10collective6detail29Sm90TmaWarpSpecializedAdapterINS1G_15DefaultEpilogueISJ_SK_SK_NS1F_6thread17LinearCombinationISJ_Li1EffLNS1K_9ScaleType4KindE0ELNS_15FloatRoundStyleE2ESJ_EENS1_15EpilogueDefaultEEEEEvvEEEEvNT_6ParamsE --------------------------
	.section	.text._ZN7cutlass13device_kernelINS_4gemm6kernel13GemmUniversalIN4cute5tupleIJiiiiEEENS1_10collective13CollectiveMmaINS1_34MainloopSm90TmaGmmaWarpSpecializedILi4ENS5_IJNS4_1CILi2EEESB_NSA_ILi1EEEEEENS1_35KernelTmaWarpSpecializedCooperativeEEENS5_IJNSA_ILi128EEENSA_ILi64EEESG_EEENS_6half_tENS5_IJlSC_lEEESJ_SK_NS4_8TiledMMAINS4_8MMA_AtomIJNS4_4SM904GMMA25MMA_64x64x16_F32F16F16_SSILNSO_5MajorE0ELSQ_0ELNSO_7ScaleInE1ELSR_1EEEEEENS4_6LayoutINS5_IJSB_SC_SC_EEENS5_IJSC_NSA_ILi0EEESW_EEEEENS5_IJNS4_10UnderscoreESZ_SZ_EEEEENS4_23SM90_TMA_LOAD_MULTICASTENS4_14ComposedLayoutINS4_7SwizzleILi3ELi4ELi3EEENS4_18smem_ptr_flag_bitsILi16EEENSU_INS5_IJNSA_ILi8EEESH_EEENS5_IJSH_SC_EEEEEEEvNS4_8identityES12_S1C_vS1D_EENS_8epilogue10collective6detail29Sm90TmaWarpSpecializedAdapterINS1G_15DefaultEpilogueISJ_SK_SK_NS1F_6thread17LinearCombinationISJ_Li1EffLNS1K_9ScaleType4KindE0ELNS_15FloatRoundStyleE2ESJ_EENS1_15EpilogueDefaultEEEEEvvEEEEvNT_6ParamsE,"ax",@progbits
	.align	128
.text._ZN7cutlass13device_kernelINS_4gemm6kernel13GemmUniversalIN4cute5tupleIJiiiiEEENS1_10collective13CollectiveMmaINS1_34MainloopSm90TmaGmmaWarpSpecializedILi4ENS5_IJNS4_1CILi2EEESB_NSA_ILi1EEEEEENS1_35KernelTmaWarpSpecializedCooperativeEEENS5_IJNSA_ILi128EEENSA_ILi64EEESG_EEENS_6half_tENS5_IJlSC_lEEESJ_SK_NS4_8TiledMMAINS4_8MMA_AtomIJNS4_4SM904GMMA25MMA_64x64x16_F32F16F16_SSILNSO_5MajorE0ELSQ_0ELNSO_7ScaleInE1ELSR_1EEEEEENS4_6LayoutINS5_IJSB_SC_SC_EEENS5_IJSC_NSA_ILi0EEESW_EEEEENS5_IJNS4_10UnderscoreESZ_SZ_EEEEENS4_23SM90_TMA_LOAD_MULTICASTENS4_14ComposedLayoutINS4_7SwizzleILi3ELi4ELi3EEENS4_18smem_ptr_flag_bitsILi16EEENSU_INS5_IJNSA_ILi8EEESH_EEENS5_IJSH_SC_EEEEEEEvNS4_8identityES12_S1C_vS1D_EENS_8epilogue10collective6detail29Sm90TmaWarpSpecializedAdapterINS1G_15DefaultEpilogueISJ_SK_SK_NS1F_6thread17LinearCombinationISJ_Li1EffLNS1K_9ScaleType4KindE0ELNS_15FloatRoundStyleE2ESJ_EENS1_15EpilogueDefaultEEEEEvvEEEEvNT_6ParamsE:
        .type           _ZN7cutlass13device_kernelINS_4gemm6kernel13GemmUniversalIN4cute5tupleIJiiiiEEENS1_10collective13CollectiveMmaINS1_34MainloopSm90TmaGmmaWarpSpecializedILi4ENS5_IJNS4_1CILi2EEESB_NSA_ILi1EEEEEENS1_35KernelTmaWarpSpecializedCooperativeEEENS5_IJNSA_ILi128EEENSA_ILi64EEESG_EEENS_6half_tENS5_IJlSC_lEEESJ_SK_NS4_8TiledMMAINS4_8MMA_AtomIJNS4_4SM904GMMA25MMA_64x64x16_F32F16F16_SSILNSO_5MajorE0ELSQ_0ELNSO_7ScaleInE1ELSR_1EEEEEENS4_6LayoutINS5_IJSB_SC_SC_EEENS5_IJSC_NSA_ILi0EEESW_EEEEENS5_IJNS4_10UnderscoreESZ_SZ_EEEEENS4_23SM90_TMA_LOAD_MULTICASTENS4_14ComposedLayoutINS4_7SwizzleILi3ELi4ELi3EEENS4_18smem_ptr_flag_bitsILi16EEENSU_INS5_IJNSA_ILi8EEESH_EEENS5_IJSH_SC_EEEEEEEvNS4_8identityES12_S1C_vS1D_EENS_8epilogue10collective6detail29Sm90TmaWarpSpecializedAdapterINS1G_15DefaultEpilogueISJ_SK_SK_NS1F_6thread17LinearCombinationISJ_Li1EffLNS1K_9ScaleType4KindE0ELNS_15FloatRoundStyleE2ESJ_EENS1_15EpilogueDefaultEEEEEvvEEEEvNT_6ParamsE,@function
        .size           _ZN7cutlass13device_kernelINS_4gemm6kernel13GemmUniversalIN4cute5tupleIJiiiiEEENS1_10collective13CollectiveMmaINS1_34MainloopSm90TmaGmmaWarpSpecializedILi4ENS5_IJNS4_1CILi2EEESB_NSA_ILi1EEEEEENS1_35KernelTmaWarpSpecializedCooperativeEEENS5_IJNSA_ILi128EEENSA_ILi64EEESG_EEENS_6half_tENS5_IJlSC_lEEESJ_SK_NS4_8TiledMMAINS4_8MMA_AtomIJNS4_4SM904GMMA25MMA_64x64x16_F32F16F16_SSILNSO_5MajorE0ELSQ_0ELNSO_7ScaleInE1ELSR_1EEEEEENS4_6LayoutINS5_IJSB_SC_SC_EEENS5_IJSC_NSA_ILi0EEESW_EEEEENS5_IJNS4_10UnderscoreESZ_SZ_EEEEENS4_23SM90_TMA_LOAD_MULTICASTENS4_14ComposedLayoutINS4_7SwizzleILi3ELi4ELi3EEENS4_18smem_ptr_flag_bitsILi16EEENSU_INS5_IJNSA_ILi8EEESH_EEENS5_IJSH_SC_EEEEEEEvNS4_8identityES12_S1C_vS1D_EENS_8epilogue10collective6detail29Sm90TmaWarpSpecializedAdapterINS1G_15DefaultEpilogueISJ_SK_SK_NS1F_6thread17LinearCombinationISJ_Li1EffLNS1K_9ScaleType4KindE0ELNS_15FloatRoundStyleE2ESJ_EENS1_15EpilogueDefaultEEEEEvvEEEEvNT_6ParamsE,(.L_x_133 - _ZN7cutlass13device_kernelINS_4gemm6kernel13GemmUniversalIN4cute5tupleIJiiiiEEENS1_10collective13CollectiveMmaINS1_34MainloopSm90TmaGmmaWarpSpecializedILi4ENS5_IJNS4_1CILi2EEESB_NSA_ILi1EEEEEENS1_35KernelTmaWarpSpecializedCooperativeEEENS5_IJNSA_ILi128EEENSA_ILi64EEESG_EEENS_6half_tENS5_IJlSC_lEEESJ_SK_NS4_8TiledMMAINS4_8MMA_AtomIJNS4_4SM904GMMA25MMA_64x64x16_F32F16F16_SSILNSO_5MajorE0ELSQ_0ELNSO_7ScaleInE1ELSR_1EEEEEENS4_6LayoutINS5_IJSB_SC_SC_EEENS5_IJSC_NSA_ILi0EEESW_EEEEENS5_IJNS4_10UnderscoreESZ_SZ_EEEEENS4_23SM90_TMA_LOAD_MULTICASTENS4_14ComposedLayoutINS4_7SwizzleILi3ELi4ELi3EEENS4_18smem_ptr_flag_bitsILi16EEENSU_INS5_IJNSA_ILi8EEESH_EEENS5_IJSH_SC_EEEEEEEvNS4_8identityES12_S1C_vS1D_EENS_8epilogue10collective6detail29Sm90TmaWarpSpecializedAdapterINS1G_15DefaultEpilogueISJ_SK_SK_NS1F_6thread17LinearCombinationISJ_Li1EffLNS1K_9ScaleType4KindE0ELNS_15FloatRoundStyleE2ESJ_EENS1_15EpilogueDefaultEEEEEvvEEEEvNT_6ParamsE)
        .other          _ZN7cutlass13device_kernelINS_4gemm6kernel13GemmUniversalIN4cute5tupleIJiiiiEEENS1_10collective13CollectiveMmaINS1_34MainloopSm90TmaGmmaWarpSpecializedILi4ENS5_IJNS4_1CILi2EEESB_NSA_ILi1EEEEEENS1_35KernelTmaWarpSpecializedCooperativeEEENS5_IJNSA_ILi128EEENSA_ILi64EEESG_EEENS_6half_tENS5_IJlSC_lEEESJ_SK_NS4_8TiledMMAINS4_8MMA_AtomIJNS4_4SM904GMMA25MMA_64x64x16_F32F16F16_SSILNSO_5MajorE0ELSQ_0ELNSO_7ScaleInE1ELSR_1EEEEEENS4_6LayoutINS5_IJSB_SC_SC_EEENS5_IJSC_NSA_ILi0EEESW_EEEEENS5_IJNS4_10UnderscoreESZ_SZ_EEEEENS4_23SM90_TMA_LOAD_MULTICASTENS4_14ComposedLayoutINS4_7SwizzleILi3ELi4ELi3EEENS4_18smem_ptr_flag_bitsILi16EEENSU_INS5_IJNSA_ILi8EEESH_EEENS5_IJSH_SC_EEEEEEEvNS4_8identityES12_S1C_vS1D_EENS_8epilogue10collective6detail29Sm90TmaWarpSpecializedAdapterINS1G_15DefaultEpilogueISJ_SK_SK_NS1F_6thread17LinearCombinationISJ_Li1EffLNS1K_9ScaleType4KindE0ELNS_15FloatRoundStyleE2ESJ_EENS1_15EpilogueDefaultEEEEEvvEEEEvNT_6ParamsE,@"STO_CUDA_ENTRY STV_DEFAULT"
_ZN7cutlass13device_kernelINS_4gemm6kernel13GemmUniversalIN4cute5tupleIJiiiiEEENS1_10collective13CollectiveMmaINS1_34MainloopSm90TmaGmmaWarpSpecializedILi4ENS5_IJNS4_1CILi2EEESB_NSA_ILi1EEEEEENS1_35KernelTmaWarpSpecializedCooperativeEEENS5_IJNSA_ILi128EEENSA_ILi64EEESG_EEENS_6half_tENS5_IJlSC_lEEESJ_SK_NS4_8TiledMMAINS4_8MMA_AtomIJNS4_4SM904GMMA25MMA_64x64x16_F32F16F16_SSILNSO_5MajorE0ELSQ_0ELNSO_7ScaleInE1ELSR_1EEEEEENS4_6LayoutINS5_IJSB_SC_SC_EEENS5_IJSC_NSA_ILi0EEESW_EEEEENS5_IJNS4_10UnderscoreESZ_SZ_EEEEENS4_23SM90_TMA_LOAD_MULTICASTENS4_14ComposedLayoutINS4_7SwizzleILi3ELi4ELi3EEENS4_18smem_ptr_flag_bitsILi16EEENSU_INS5_IJNSA_ILi8EEESH_EEENS5_IJSH_SC_EEEEEEEvNS4_8identityES12_S1C_vS1D_EENS_8epilogue10collective6detail29Sm90TmaWarpSpecializedAdapterINS1G_15DefaultEpilogueISJ_SK_SK_NS1F_6thread17LinearCombinationISJ_Li1EffLNS1K_9ScaleType4KindE0ELNS_15FloatRoundStyleE2ESJ_EENS1_15EpilogueDefaultEEEEEvvEEEEvNT_6ParamsE:
[----:B------:R-:W0:Y:S01]  /*0000*/  LDC R1, c[0x0][0x28] ;  /* 0x00000a00ff017b82 */ /* 0x000e220000000800 */
[----:B------:R-:W1:Y:S01]  /*0010*/  S2R R63, SR_TID.X ;  /* 0x00000000003f7919 */ /* 0x000e620000002100 */
[----:B------:R-:W-:Y:S01]  /*0020*/  ELECT P0, URZ, PT ;  /* 0x00000000003f782f */ /* 0x000fe20003800000 */
[----:B------:R-:W-:Y:S01]  /*0030*/  BSSY B0, `(.L_x_0) ;  /* 0x000000f000007945 */ /* 0x000fe20003800000 */
[--C-:B-1----:R-:W-:Y:S02]  /*0040*/  SHF.R.U32.HI R0, RZ, 0x5, R63.reuse ;  /* 0x00000005ff007819 */ /* 0x102fe4000001163f */
[----:B------:R-:W-:-:S03]  /*0050*/  SHF.R.U32.HI R6, RZ, 0x7, R63 ;  /* 0x00000007ff067819 */ /* 0x000fc6000001163f */
[----:B------:R-:W1:Y:S04]  /*0060*/  SHFL.IDX PT, R2, R0, RZ, 0x1f ;  /* 0x00001fff00027589 */ /* 0x000e6800000e0000 */
[----:B------:R2:W3:Y:S01]  /*0070*/  SHFL.IDX PT, R5, R6, RZ, 0x1f ;  /* 0x00001fff06057589 */ /* 0x0004e200000e0000 */
[----:B-1----:R-:W-:-:S13]  /*0080*/  ISETP.NE.OR P0, PT, R2, RZ, !P0 ;  /* 0x000000ff0200720c */ /* 0x002fda0004705670 */
[----:B0-23--:R-:W-:Y:S05]  /*0090*/  @P0 BRA `(.L_x_1) ;  /* 0x0000000000200947 */ /* 0x00dfea0003800000 */
[----:B------:R-:W-:Y:S02]  /*00a0*/  ULDC.64 UR4, c[0x0][0x198] ;  /* 0x0000660000047ab9 */ /* 0x000fe40000000a00 */
[----:B------:R-:W-:Y:S02]  /*00b0*/  UIADD3 UR6, UP0, UR4, 0xf0, URZ ;  /* 0x000000f004067890 */ /* 0x000fe4000ff1e03f */
[----:B------:R-:W-:Y:S02]  /*00c0*/  UIADD3 UR4, UP1, UR4, 0x1f0, URZ ;  /* 0x000001f004047890 */ /* 0x000fe4000ff3e03f */
[----:B------:R-:W-:Y:S02]  /*00d0*/  UIADD3.X UR7, URZ, UR5, URZ, UP0, !UPT ;  /* 0x000000053f077290 */ /* 0x000fe400087fe43f */
[----:B------:R-:W-:-:S07]  /*00e0*/  UIADD3.X UR5, URZ, UR5, URZ, UP1, !UPT ;  /* 0x000000053f057290 */ /* 0x000fce0008ffe43f */
[----:B------:R0:W-:Y:S02]  /*00f0*/  UTMACCTL.PF [UR6] ;  /* 0x00000000060079b9 */ /* 0x0001e40008040000 */
[----:B------:R0:W-:Y:S02]  /*0100*/  UTMACCTL.PF [UR4] ;  /* 0x00000000040079b9 */ /* 0x0001e40008040000 */
[----:B0-----:R-:W-:Y:S01]  /*0110*/  NOP ;  /* 0x0000000000007918 */ /* 0x001fe20000000000 */
.L_x_1:
[----:B------:R-:W-:Y:S05]  /*0120*/  BSYNC B0 ;  /* 0x0000000000007941 */ /* 0x000fea0003800000 */
.L_x_0:
[----:B------:R-:W0:Y:S02]  /*0130*/  SHFL.IDX PT, R3, R0, RZ, 0x1f ;  /* 0x00001fff00037589 */ /* 0x000e2400000e0000 */
[----:B0-----:R-:W-:-:S13]  /*0140*/  ISETP.NE.AND P0, PT, R3, RZ, PT ;  /* 0x000000ff0300720c */ /* 0x001fda0003f05270 */
[----:B------:R-:W-:Y:S05]  /*0150*/  @P0 BRA `(.L_x_2) ;  /* 0x0000000000580947 */ /* 0x000fea0003800000 */
[----:B------:R-:W0:Y:S01]  /*0160*/  S2UR UR8, SR_CgaCtaId ;  /* 0x00000000000879c3 */ /* 0x000e220000008800 */
[----:B------:R-:W-:Y:S01]  /*0170*/  UMOV UR4, 0x400 ;  /* 0x0000040000047882 */ /* 0x000fe20000000000 */
[----:B------:R-:W-:Y:S01]  /*0180*/  UMOV UR5, 0x1 ;  /* 0x0000000100057882 */ /* 0x000fe20000000000 */
[----:B------:R-:W-:Y:S01]  /*0190*/  UMOV UR6, 0x6 ;  /* 0x0000000600067882 */ /* 0x000fe20000000000 */
[----:B------:R-:W-:Y:S01]  /*01a0*/  ELECT P0, URZ, PT ;  /* 0x00000000003f782f */ /* 0x000fe20003800000 */
[----:B------:R-:W-:-:S04]  /*01b0*/  UIADD3 UR6, -UR6, 0x100000, URZ ;  /* 0x0010000006067890 */ /* 0x000fc8000fffe13f */
[----:B------:R-:W-:Y:S02]  /*01c0*/  USHF.L.U32 UR7, UR6, 0xb, URZ ;  /* 0x0000000b06077899 */ /* 0x000fe4000800063f */
[----:B------:R-:W-:Y:S02]  /*01d0*/  USHF.L.U32 UR6, UR6, 0x1, URZ ;  /* 0x0000000106067899 */ /* 0x000fe4000800063f */
[----:B0-----:R-:W-:Y:S02]  /*01e0*/  ULEA UR8, UR8, UR4, 0x18 ;  /* 0x0000000408087291 */ /* 0x001fe4000f8ec03f */
[----:B------:R-:W-:-:S04]  /*01f0*/  UIADD3 UR4, -UR5, 0x100000, URZ ;  /* 0x0010000005047890 */ /* 0x000fc8000fffe13f */
[----:B------:R-:W-:Y:S02]  /*0200*/  USHF.L.U32 UR5, UR4, 0xb, URZ ;  /* 0x0000000b04057899 */ /* 0x000fe4000800063f */
[----:B------:R-:W-:Y:S01]  /*0210*/  USHF.L.U32 UR4, UR4, 0x1, URZ ;  /* 0x0000000104047899 */ /* 0x000fe2000800063f */
[----:B------:R-:W0:Y:S11]  /*0220*/  FENCE.VIEW.ASYNC.S ;  /* 0x00000000000073c6 */ /* 0x000e360000000000 */
[----:B0-----:R0:W1:Y:S01]  /*0230*/  SYNCS.EXCH.64 URZ, [UR8], UR4 ;  /* 0x00000004083f75b2 */ /* 0x0010620008000100 */
[----:B------:R0:W2:Y:S01]  /*0240*/  SYNCS.EXCH.64 URZ, [UR8+0x20], UR6 ;  /* 0x00002006083f75b2 */ /* 0x0000a20008000100 */
[----:B------:R0:W3:Y:S01]  /*0250*/  SYNCS.EXCH.64 URZ, [UR8+0x8], UR4 ;  /* 0x00000804083f75b2 */ /* 0x0000e20008000100 */
[----:B------:R0:W4:Y:S01]  /*0260*/  SYNCS.EXCH.64 URZ, [UR8+0x28], UR6 ;  /* 0x00002806083f75b2 */ /* 0x0001220008000100 */
[----:B------:R0:W0:Y:S01]  /*0270*/  SYNCS.EXCH.64 URZ, [UR8+0x10], UR4 ;  /* 0x00001004083f75b2 */ /* 0x0000220008000100 */
[----:B------:R0:W0:Y:S01]  /*0280*/  SYNCS.EXCH.64 URZ, [UR8+0x30], UR6 ;  /* 0x00003006083f75b2 */ /* 0x0000220008000100 */
[----:B------:R0:W0:Y:S01]  /*0290*/  SYNCS.EXCH.64 URZ, [UR8+0x18], UR4 ;  /* 0x00001804083f75b2 */ /* 0x0000220008000100 */
[----:B------:R0:W0:Y:S01]  /*02a0*/  SYNCS.EXCH.64 URZ, [UR8+0x38], UR6 ;  /* 0x00003806083f75b2 */ /* 0x0000220008000100 */
[----:B------:R-:W-:Y:S01]  /*02b0*/  NOP ;  /* 0x0000000000007918 */ /* 0x000fe20000000000 */
.L_x_2:
[----:B------:R-:W-:Y:S01]  /*02c0*/  SHF.R.S32.HI R4, RZ, 0x1f, R63 ;  /* 0x0000001fff047819 */ /* 0x000fe2000001143f */
[----:B------:R-:W5:Y:S01]  /*02d0*/  SHFL.IDX PT, R0, R0, RZ, 0x1f ;  /* 0x00001fff00007589 */ /* 0x000f6200000e0000 */
[----:B0-----:R-:W0:Y:S01]  /*02e0*/  S2UR UR8, SR_CTAID.X ;  /* 0x00000000000879c3 */ /* 0x001e220000002500 */
[----:B------:R-:W-:Y:S02]  /*02f0*/  ELECT P0, URZ, PT ;  /* 0x00000000003f782f */ /* 0x000fe40003800000 */
[----:B------:R-:W-:Y:S01]  /*0300*/  LEA.HI R4, R4, R63, RZ, 0x7 ;  /* 0x0000003f04047211 */ /* 0x000fe200078f38ff */
[----:B------:R-:W-:Y:S01]  /*0310*/  ULDC UR4, c[0x0][0x150] ;  /* 0x0000540000047ab9 */ /* 0x000fe20000000800 */
[----:B------:R-:W-:Y:S01]  /*0320*/  SHF.R.S32.HI R10, RZ, 0x1f, R3 ;  /* 0x0000001fff0a7819 */ /* 0x000fe20000011403 */
[----:B------:R-:W-:Y:S01]  /*0330*/  NOP ;  /* 0x0000000000007918 */ /* 0x000fe20000000000 */
[----:B------:R-:W-:Y:S01]  /*0340*/  LOP3.LUT R4, R4, 0xffffff80, RZ, 0xc0, !PT ;  /* 0xffffff8004047812 */ /* 0x000fe200078ec0ff */
[----:B------:R-:W-:Y:S01]  /*0350*/  NOP ;  /* 0x0000000000007918 */ /* 0x000fe20000000000 */
[----:B------:R-:W-:Y:S01]  /*0360*/  LEA.HI R10, R10, R3, RZ, 0x2 ;  /* 0x000000030a0a7211 */ /* 0x000fe200078f10ff */
[----:B------:R-:W1:Y:S01]  /*0370*/  LDC R12, c[0x0][0x144] ;  /* 0x00005100ff0c7b82 */ /* 0x000e620000000800 */
[----:B------:R-:W-:Y:S01]  /*0380*/  IMAD.MOV.U32 R22, RZ, RZ, 0x1 ;  /* 0x00000001ff167424 */ /* 0x000fe200078e00ff */
[----:B------:R-:W-:Y:S01]  /*0390*/  ISETP.NE.AND P3, PT, R5, RZ, PT ;  /* 0x000000ff0500720c */ /* 0x000fe20003f65270 */
[----:B------:R-:W-:Y:S01]  /*03a0*/  IMAD.IADD R8, R63, 0x1, -R4 ;  /* 0x000000013f087824 */ /* 0x000fe200078e0a04 */
[----:B------:R-:W-:Y:S01]  /*03b0*/  LOP3.LUT R10, R10, 0x3ffffffc, RZ, 0xc0, !PT ;  /* 0x3ffffffc0a0a7812 */ /* 0x000fe200078ec0ff */
[----:B------:R-:W2:Y:S03]  /*03c0*/  S2R R4, SR_CTAID.Y ;  /* 0x0000000000047919 */ /* 0x000ea60000002600 */
[----:B------:R-:W-:Y:S01]  /*03d0*/  SHF.R.S32.HI R7, RZ, 0x1f, R8 ;  /* 0x0000001fff077819 */ /* 0x000fe20000011408 */
[----:B------:R-:W-:Y:S01]  /*03e0*/  IMAD.IADD R10, R3, 0x1, -R10 ;  /* 0x00000001030a7824 */ /* 0x000fe200078e0a0a */
[----:B------:R-:W3:Y:S02]  /*03f0*/  LDC R14, c[0x0][0x140] ;  /* 0x00005000ff0e7b82 */ /* 0x000ee40000000800 */
[----:B------:R-:W-:-:S02]  /*0400*/  LEA.HI R7, R7, R8, RZ, 0x3 ;  /* 0x0000000807077211 */ /* 0x000fc400078f18ff */
[----:B-----5:R-:W-:Y:S02]  /*0410*/  ISETP.NE.OR P0, PT, R0, RZ, !P0 ;  /* 0x000000ff0000720c */ /* 0x020fe40004705670 */
[--C-:B------:R-:W-:Y:S02]  /*0420*/  SHF.R.S32.HI R0, RZ, 0x3, R7.reuse ;  /* 0x00000003ff007819 */ /* 0x100fe40000011407 */
[----:B------:R-:W-:Y:S02]  /*0430*/  SHF.R.S32.HI R7, RZ, 0x1f, R7 ;  /* 0x0000001fff077819 */ /* 0x000fe40000011407 */
[----:B0-----:R-:W-:Y:S02]  /*0440*/  I2FP.F32.U32 R9, UR8 ;  /* 0x0000000800097c45 */ /* 0x001fe40008201000 */
[----:B------:R-:W-:-:S03]  /*0450*/  LEA.HI R7, R7, R0, RZ, 0x2 ;  /* 0x0000000007077211 */ /* 0x000fc600078f10ff */
[----:B------:R-:W-:Y:S01]  /*0460*/  FMUL R9, R9, UR4 ;  /* 0x0000000409097c20 */ /* 0x000fe20008400000 */
[----:B------:R-:W-:Y:S01]  /*0470*/  LOP3.LUT R7, R7, 0xfffffffc, RZ, 0xc0, !PT ;  /* 0xfffffffc07077812 */ /* 0x000fe200078ec0ff */
[----:B------:R-:W-:Y:S01]  /*0480*/  VOTEU.ALL UP0, P0 ;  /* 0x00000000003f7886 */ /* 0x000fe20000000000 */
[----:B------:R-:W-:Y:S01]  /*0490*/  ULDC UR4, c[0x0][0x154] ;  /* 0x0000550000047ab9 */ /* 0x000fe20000000800 */
[----:B------:R-:W-:Y:S02]  /*04a0*/  VOTEU.ALL UP1, P0 ;  /* 0x00000000003f7886 */ /* 0x000fe40000020000 */
[----:B------:R-:W0:Y:S01]  /*04b0*/  F2I.U32.TRUNC.NTZ R9, R9 ;  /* 0x0000000900097305 */ /* 0x000e22000020f000 */
[----:B------:R-:W-:Y:S01]  /*04c0*/  IMAD.IADD R7, R0, 0x1, -R7 ;  /* 0x0000000100077824 */ /* 0x000fe200078e0a07 */
[----:B------:R-:W5:Y:S01]  /*04d0*/  @!UP0 S2UR UR7, SR_CgaCtaId ;  /* 0x00000000000789c3 */ /* 0x000f620000008800 */
[----:B------:R-:W-:Y:S01]  /*04e0*/  @!UP0 UMOV UR6, 0x400 ;  /* 0x0000040000068882 */ /* 0x000fe20000000000 */
[----:B---3--:R-:W-:Y:S01]  /*04f0*/  ISETP.EQ.U32.AND P2, PT, R14, 0x1, PT ;  /* 0x000000010e00780c */ /* 0x008fe20003f42070 */
[----:B------:R-:W-:Y:S01]  /*0500*/  IMAD R10, R10, 0x4, R7 ;  /* 0x000000040a0a7824 */ /* 0x000fe200078e0207 */
[----:B--2---:R-:W-:-:S03]  /*0510*/  I2FP.F32.U32 R3, R4 ;  /* 0x0000000400037245 */ /* 0x004fc60000201000 */
[C---:B------:R-:W-:Y:S01]  /*0520*/  IMAD.SHL.U32 R19, R10.reuse, 0x4, RZ ;  /* 0x000000040a137824 */ /* 0x040fe200078e00ff */
[----:B------:R-:W-:Y:S01]  /*0530*/  LEA.HI R0, R10, R10, RZ, 0x1 ;  /* 0x0000000a0a007211 */ /* 0x000fe200078f08ff */
[----:B------:R-:W-:Y:S01]  /*0540*/  FMUL R13, R3, UR4 ;  /* 0x00000004030d7c20 */ /* 0x000fe20008400000 */
[----:B------:R-:W2:Y:S01]  /*0550*/  LDC R7, c[0x0][0x148] ;  /* 0x00005200ff077b82 */ /* 0x000ea20000000800 */
[----:B------:R-:W-:Y:S01]  /*0560*/  UMOV UR4, 0x20 ;  /* 0x0000002000047882 */ /* 0x000fe20000000000 */
[----:B------:R-:W-:Y:S01]  /*0570*/  LOP3.LUT R11, R0, 0xfffffffe, RZ, 0xc0, !PT ;  /* 0xfffffffe000b7812 */ /* 0x000fe200078ec0ff */
[----:B0-----:R-:W-:Y:S01]  /*0580*/  IMAD.MOV R15, RZ, RZ, -R9 ;  /* 0x000000ffff0f7224 */ /* 0x001fe200078e0a09 */
[----:B------:R-:W-:Y:S01]  /*0590*/  SHF.R.S32.HI R9, RZ, 0x1f, R2 ;  /* 0x0000001fff097819 */ /* 0x000fe20000011402 */
[----:B------:R-:W0:Y:S01]  /*05a0*/  F2I.U32.TRUNC.NTZ R13, R13 ;  /* 0x0000000d000d7305 */ /* 0x000e22000020f000 */
[----:B------:R-:W-:Y:S01]  /*05b0*/  LOP3.LUT R19, R10, 0xc, R19, 0x78, !PT ;  /* 0x0000000c0a137812 */ /* 0x000fe200078e7813 */
[----:B-1----:R-:W-:Y:S01]  /*05c0*/  IMAD R3, R12, R15, UR8 ;  /* 0x000000080c037e24 */ /* 0x002fe2000f8e020f */
[----:B------:R-:W-:Y:S01]  /*05d0*/  LEA.HI R9, R9, R2, RZ, 0x2 ;  /* 0x0000000209097211 */ /* 0x000fe200078f10ff */
[----:B------:R-:W-:Y:S01]  /*05e0*/  IMAD.IADD R0, R10, 0x1, -R11 ;  /* 0x000000010a007824 */ /* 0x000fe200078e0a0b */
[----:B------:R-:W-:-:S04]  /*05f0*/  @!UP0 UIADD3 UR4, -UR4, 0x100000, URZ ;  /* 0x0010000004048890 */ /* 0x000fc8000fffe13f */
[----:B------:R-:W-:Y:S02]  /*0600*/  @!UP0 USHF.L.U32 UR5, UR4, 0xb, URZ ;  /* 0x0000000b04058899 */ /* 0x000fe4000800063f */
[----:B------:R-:W-:Y:S01]  /*0610*/  @!UP0 USHF.L.U32 UR4, UR4, 0x1, URZ ;  /* 0x0000000104048899 */ /* 0x000fe2000800063f */
[----:B------:R-:W-:Y:S01]  /*0620*/  VIADD R10, R5, 0xffffffff ;  /* 0xffffffff050a7836 */ /* 0x000fe20000000000 */
[----:B------:R-:W-:Y:S02]  /*0630*/  LOP3.LUT R9, R9, 0xfffffffc, RZ, 0xc0, !PT ;  /* 0xfffffffc09097812 */ /* 0x000fe400078ec0ff */
[----:B------:R-:W-:Y:S01]  /*0640*/  ISETP.NE.AND P4, PT, R0, R3, PT ;  /* 0x000000030000720c */ /* 0x000fe20003f85270 */
[----:B-----5:R-:W-:Y:S01]  /*0650*/  @!UP0 ULEA UR6, UR7, UR6, 0x18 ;  /* 0x0000000607068291 */ /* 0x020fe2000f8ec03f */
[----:B------:R-:W-:Y:S01]  /*0660*/  ISETP.GE.U32.AND P6, PT, R10, 0x2, PT ;  /* 0x000000020a00780c */ /* 0x000fe20003fc6070 */
[----:B------:R-:W-:Y:S01]  /*0670*/  IMAD.IADD R0, R2, 0x1, -R9 ;  /* 0x0000000102007824 */ /* 0x000fe200078e0a09 */
[----:B------:R-:W-:Y:S01]  /*0680*/  VOTEU.ALL UP0, P0 ;  /* 0x00000000003f7886 */ /* 0x000fe20000000000 */
[----:B------:R-:W-:Y:S01]  /*0690*/  LOP3.LUT P0, RZ, R8, 0x7, RZ, 0xc0, !PT ;  /* 0x0000000708ff7812 */ /* 0x000fe2000780c0ff */
[----:B0-----:R-:W-:Y:S01]  /*06a0*/  IMAD.MOV R20, RZ, RZ, -R13 ;  /* 0x000000ffff147224 */ /* 0x001fe200078e0a0d */
[----:B------:R-:W-:-:S02]  /*06b0*/  LOP3.LUT R11, R63, 0x7f, RZ, 0xc0, !PT ;  /* 0x0000007f3f0b7812 */ /* 0x000fc400078ec0ff */
[C---:B------:R-:W-:Y:S01]  /*06c0*/  ISETP.NE.AND P1, PT, R0.reuse, 0x3, PT ;  /* 0x000000030000780c */ /* 0x040fe20003f25270 */
[----:B--2---:R-:W-:Y:S01]  /*06d0*/  IMAD R9, R7, R20, R4 ;  /* 0x0000001407097224 */ /* 0x004fe200078e0204 */
[C---:B------:R-:W-:Y:S02]  /*06e0*/  ISETP.LT.U32.AND P0, PT, R19.reuse, 0x4, !P0 ;  /* 0x000000041300780c */ /* 0x040fe40004701070 */
[----:B------:R-:W-:Y:S01]  /*06f0*/  @P4 LEA.HI R2, R19, R19, RZ, 0x1 ;  /* 0x0000001313024211 */ /* 0x000fe200078f08ff */
[----:B------:R-:W0:Y:S02]  /*0700*/  FENCE.VIEW.ASYNC.S ;  /* 0x00000000000073c6 */ /* 0x000e240000000000 */
[----:B0-----:R0:W1:Y:S01]  /*0710*/  @!UP0 SYNCS.EXCH.64 URZ, [UR6+0x50], UR4 ;  /* 0x00005004063f85b2 */ /* 0x0010620008000100 */
[----:B------:R-:W-:Y:S02]  /*0720*/  ISETP.EQ.OR P1, PT, R0, RZ, !P1 ;  /* 0x000000ff0000720c */ /* 0x000fe40004f22670 */
[----:B------:R-:W-:-:S02]  /*0730*/  @P4 SHF.R.S32.HI R2, RZ, 0x1, R2 ;  /* 0x00000001ff024819 */ /* 0x000fc40000011402 */
[----:B------:R-:W-:Y:S02]  /*0740*/  ISETP.EQ.AND P1, PT, R5, RZ, P1 ;  /* 0x000000ff0500720c */ /* 0x000fe40000f22270 */
[----:B------:R-:W-:Y:S02]  /*0750*/  @P4 ISETP.NE.AND P5, PT, R2, R9, PT ;  /* 0x000000090200420c */ /* 0x000fe40003fa5270 */
[----:B------:R-:W-:Y:S02]  /*0760*/  SEL R9, RZ, 0x1, !P0 ;  /* 0x00000001ff097807 */ /* 0x000fe40004000000 */
[----:B------:R-:W-:Y:S02]  /*0770*/  @P4 SEL R22, RZ, 0x1, P5 ;  /* 0x00000001ff164807 */ /* 0x000fe40002800000 */
[----:B------:R-:W-:Y:S02]  /*0780*/  SEL R18, RZ, 0x1, !P1 ;  /* 0x00000001ff127807 */ /* 0x000fe40004800000 */
[----:B------:R-:W-:Y:S01]  /*0790*/  LOP3.LUT R22, R22, R9, RZ, 0xc0, !PT ;  /* 0x0000000916167212 */ /* 0x000fe200078ec0ff */
[----:B------:R0:W2:Y:S01]  /*07a0*/  @!UP1 SYNCS.EXCH.64 URZ, [UR6+0x58], UR4 ;  /* 0x00005804063f95b2 */ /* 0x0000a20008000100 */
[----:B------:R-:W-:Y:S01]  /*07b0*/  SEL R18, R18, 0x2, P6 ;  /* 0x0000000212127807 */ /* 0x000fe20003000000 */
[----:B------:R-:W-:Y:S01]  /*07c0*/  NOP ;  /* 0x0000000000007918 */ /* 0x000fe20000000000 */
[----:B------:R-:W-:Y:S05]  /*07d0*/  @!P2 BRA `(.L_x_3) ;  /* 0x000000000008a947 */ /* 0x000fea0003800000 */
[----:B-12-4-:R-:W-:Y:S01]  /*07e0*/  UCGABAR_ARV ;  /* 0x00000000000079c7 */ /* 0x016fe20008000000 */
[----:B------:R-:W-:Y:S05]  /*07f0*/  BRA `(.L_x_4) ;  /* 0x0000000000047947 */ /* 0x000fea0003800000 */
.L_x_3:
[----:B-12-4-:R-:W-:Y:S01]  /*0800*/  NOP ;  /* 0x0000000000007918 */ /* 0x016fe20000000000 */
.L_x_4:
[----:B------:R-:W1:Y:S01]  /*0810*/  LDC R2, c[0x0][0x65c] ;  /* 0x00019700ff027b82 */ /* 0x000e620000000800 */
[----:B------:R-:W-:Y:S02]  /*0820*/  IMAD.U32 R8, RZ, RZ, UR8 ;  /* 0x00000008ff087e24 */ /* 0x000fe4000f8e00ff */
[----:B------:R-:W-:Y:S01]  /*0830*/  IMAD.MOV.U32 R9, RZ, RZ, RZ ;  /* 0x000000ffff097224 */ /* 0x000fe200078e00ff */
[----:B-1----:R-:W-:-:S04]  /*0840*/  ISETP.NE.AND P1, PT, R2, 0x1, PT ;  /* 0x000000010200780c */ /* 0x002fc80003f25270 */
[----:B------:R-:W-:-:S09]  /*0850*/  P2R R5, PR, RZ, 0x2 ;  /* 0x00000002ff057803 */ /* 0x000fd20000000000 */
[----:B------:R-:W1:Y:S01]  /*0860*/  @P1 LDC R17, c[0x0][0x10] ;  /* 0x00000400ff111b82 */ /* 0x000e620000000800 */
[----:B------:R-:W-:Y:S02]  /*0870*/  @P1 IMAD.MOV.U32 R5, RZ, RZ, RZ ;  /* 0x000000ffff051224 */ /* 0x000fe400078e00ff */
[----:B------:R-:W-:-:S05]  /*0880*/  @P1 IMAD.MOV.U32 R15, RZ, RZ, RZ ;  /* 0x000000ffff0f1224 */ /* 0x000fca00078e00ff */
[----:B------:R-:W2:Y:S01]  /*0890*/  @!P1 LDC R13, c[0x0][0xc] ;  /* 0x00000300ff0d9b82 */ /* 0x000ea20000000800 */
[----:B0-----:R-:W-:Y:S01]  /*08a0*/  ULDC UR4, c[0x0][0xc] ;  /* 0x0000030000047ab9 */ /* 0x001fe20000000800 */
[----:B------:R-:W-:Y:S01]  /*08b0*/  ULDC UR5, c[0x0][0x10] ;  /* 0x0000040000057ab9 */ /* 0x000fe20000000800 */
[----:B------:R-:W-:Y:S01]  /*08c0*/  ULDC UR6, c[0x0][0x14] ;  /* 0x0000050000067ab9 */ /* 0x000fe20000000800 */
[----:B------:R-:W-:-:S04]  /*08d0*/  UIMAD.WIDE.U32 UR4, UR4, UR5, URZ ;  /* 0x00000005040472a5 */ /* 0x000fc8000f8e003f */
[----:B------:R-:W-:Y:S02]  /*08e0*/  UIMAD.WIDE.U32 UR38, UR4, UR6, URZ ;  /* 0x00000006042672a5 */ /* 0x000fe4000f8e003f */
[----:B------:R-:W-:-:S04]  /*08f0*/  UIMAD UR41, UR5, UR6, URZ ;  /* 0x00000006052972a4 */ /* 0x000fc8000f8e023f */
[----:B------:R-:W-:Y:S01]  /*0900*/  UIADD3 UR41, UR39, UR41, URZ ;  /* 0x0000002927297290 */ /* 0x000fe2000fffe03f */
[----:B-1----:R-:W-:-:S04]  /*0910*/  @P1 IMAD.WIDE.U32 R16, R17, UR8, R4 ;  /* 0x0000000811101c25 */ /* 0x002fc8000f8e0004 */
[----:B------:R-:W-:Y:S02]  /*0920*/  @P1 IMAD.IADD R17, R17, 0x1, R15 ;  /* 0x0000000111111824 */ /* 0x000fe400078e020f */
[----:B--2---:R-:W-:-:S04]  /*0930*/  @!P1 IMAD.WIDE.U32 R8, R4, R13, R8 ;  /* 0x0000000d04089225 */ /* 0x004fc800078e0008 */
[----:B------:R-:W-:Y:S02]  /*0940*/  @!P1 IMAD.MOV.U32 R16, RZ, RZ, R8 ;  /* 0x000000ffff109224 */ /* 0x000fe400078e0008 */
[----:B------:R-:W-:Y:S01]  /*0950*/  @!P1 IMAD.MOV.U32 R17, RZ, RZ, R9 ;  /* 0x000000ffff119224 */ /* 0x000fe200078e0009 */
[----:B------:R-:W-:Y:S06]  /*0960*/  @!P2 BRA `(.L_x_5) ;  /* 0x00000000000ca947 */ /* 0x000fec0003800000 */
[----:B------:R-:W-:Y:S01]  /*0970*/  UCGABAR_WAIT ;  /* 0x0000000000007dc7 */ /* 0x000fe20008000000 */
[----:B------:R-:W-:Y:S01]  /*0980*/  CCTL.IVALL ;  /* 0x00000000ff00798f */ /* 0x000fe20002000000 */
[----:B------:R-:W-:Y:S05]  /*0990*/  BRA `(.L_x_6) ;  /* 0x0000000000047947 */ /* 0x000fea0003800000 */
.L_x_5:
[----:B------:R-:W-:Y:S06]  /*09a0*/  BAR.SYNC.DEFER_BLOCKING 0x0 ;  /* 0x0000000000007b1d */ /* 0x000fec0000010000 */
.L_x_6:
[----:B------:R-:W-:Y:S05]  /*09b0*/  @!P3 BRA `(.L_x_7) ;  /* 0x0000004000f8b947 */ /* 0x000fea0003800000 */
[----:B------:R-:W-:-:S13]  /*09c0*/  ISETP.GT.U32.AND P0, PT, R10, 0x1, PT ;  /* 0x000000010a00780c */ /* 0x000fda0003f04070 */
[----:B------:R-:W-:Y:S05]  /*09d0*/  @P0 EXIT ;  /* 0x000000000000094d */ /* 0x000fea0003800000 */
[----:B------:R-:W-:Y:S01]  /*09e0*/  ULDC.64 UR4, c[0x0][0x650] ;  /* 0x0001940000047ab9 */ /* 0x000fe20000000a00 */
[----:B------:R-:W-:Y:S01]  /*09f0*/  PRMT R0, RZ, 0x7610, R0 ;  /* 0x00007610ff007816 */ /* 0x000fe20000000000 */
[----:B------:R-:W-:Y:S01]  /*0a00*/  IMAD.MOV.U32 R71, RZ, RZ, -0x1 ;  /* 0xffffffffff477424 */ /* 0x000fe200078e00ff */
[----:B------:R-:W-:Y:S01]  /*0a10*/  ISETP.GE.U32.AND P0, PT, R16, UR4, PT ;  /* 0x0000000410007c0c */ /* 0x000fe2000bf06070 */
[----:B------:R-:W-:Y:S02]  /*0a20*/  IMAD.MOV.U32 R70, RZ, RZ, -0x1 ;  /* 0xffffffffff467424 */ /* 0x000fe400078e00ff */
[----:B------:R-:W-:Y:S01]  /*0a30*/  IMAD.MOV.U32 R69, RZ, RZ, -0x1 ;  /* 0xffffffffff457424 */ /* 0x000fe200078e00ff */
[----:B------:R-:W-:-:S13]  /*0a40*/  ISETP.GE.U32.AND.EX P0, PT, R17, UR5, PT, P0 ;  /* 0x0000000511007c0c */ /* 0x000fda000bf06100 */
[----:B------:R-:W-:Y:S05]  /*0a50*/  @P0 BRA `(.L_x_8) ;  /* 0x0000000400280947 */ /* 0x000fea0003800000 */
[----:B------:R-:W0:Y:S01]  /*0a60*/  LDC.64 R24, c[0x0][0x628] ;  /* 0x00018a00ff187b82 */ /* 0x000e220000000a00 */
[----:B------:R-:W-:Y:S02]  /*0a70*/  IMAD.MOV.U32 R8, RZ, RZ, R16 ;  /* 0x000000ffff087224 */ /* 0x000fe400078e0010 */
[----:B------:R-:W-:-:S05]  /*0a80*/  IMAD.MOV.U32 R9, RZ, RZ, R17 ;  /* 0x000000ffff097224 */ /* 0x000fca00078e0011 */
[----:B------:R-:W1:Y:S08]  /*0a90*/  LDC R0, c[0x0][0x630] ;  /* 0x00018c00ff007b82 */ /* 0x000e700000000800 */
[----:B------:R-:W2:Y:S01]  /*0aa0*/  LDC.64 R26, c[0x0][0x620] ;  /* 0x00018800ff1a7b82 */ /* 0x000ea20000000a00 */
[----:B0-----:R-:W-:-:S04]  /*0ab0*/  ISETP.NE.U32.AND P0, PT, R24, RZ, PT ;  /* 0x000000ff1800720c */ /* 0x001fc80003f05070 */
[----:B------:R-:W-:-:S13]  /*0ac0*/  ISETP.NE.AND.EX P0, PT, R25, RZ, PT, P0 ;  /* 0x000000ff1900720c */ /* 0x000fda0003f05300 */
[----:B-12---:R-:W-:Y:S05]  /*0ad0*/  @!P0 BRA `(.L_x_9) ;  /* 0x0000000000288947 */ /* 0x006fea0003800000 */
[----:B------:R-:W0:Y:S02]  /*0ae0*/  LDC R15, c[0x0][0x634] ;  /* 0x00018d00ff0f7b82 */ /* 0x000e240000000800 */
[----:B0-----:R-:W-:-:S05]  /*0af0*/  IADD3 R15, P0, R16, R15, RZ ;  /* 0x0000000f100f7210 */ /* 0x001fca0007f1e0ff */
[----:B------:R-:W-:-:S04]  /*0b00*/  IMAD.X R21, RZ, RZ, R17, P0 ;  /* 0x000000ffff157224 */ /* 0x000fc800000e0611 */
[----:B------:R-:W-:-:S04]  /*0b10*/  IMAD.WIDE.U32 R8, R21, R24, RZ ;  /* 0x0000001815087225 */ /* 0x000fc800078e00ff */
[----:B------:R-:W-:-:S04]  /*0b20*/  IMAD.WIDE.U32 R12, P0, R15, R25, R8 ;  /* 0x000000190f0c7225 */ /* 0x000fc80007800008 */
[----:B------:R-:W-:-:S04]  /*0b30*/  IMAD.WIDE.U32 R8, R15, R24, RZ ;  /* 0x000000180f087225 */ /* 0x000fc800078e00ff */
[----:B------:R-:W-:Y:S01]  /*0b40*/  IMAD.X R15, RZ, RZ, RZ, P0 ;  /* 0x000000ffff0f7224 */ /* 0x000fe200000e06ff */
[----:B------:R-:W-:Y:S01]  /*0b50*/  IADD3 RZ, P0, R9, R12, RZ ;  /* 0x0000000c09ff7210 */ /* 0x000fe20007f1e0ff */
[----:B------:R-:W-:-:S04]  /*0b60*/  IMAD.MOV.U32 R14, RZ, RZ, R13 ;  /* 0x000000ffff0e7224 */ /* 0x000fc800078e000d */
[----:B------:R-:W-:-:S08]  /*0b70*/  IMAD.WIDE.U32.X R8, R21, R25, R14, P0 ;  /* 0x0000001915087225 */ /* 0x000fd000000e040e */
.L_x_9:
[----:B------:R-:W0:Y:S01]  /*0b80*/  LDC.64 R28, c[0x0][0x640] ;  /* 0x00019000ff1c7b82 */ /* 0x000e220000000a00 */
[--C-:B------:R-:W-:Y:S01]  /*0b90*/  SHF.R.U64 R69, R8, R0, R9.reuse ;  /* 0x0000000008457219 */ /* 0x100fe20000001209 */
[----:B------:R-:W-:Y:S01]  /*0ba0*/  IMAD R20, R7, R20, R4 ;  /* 0x0000001407147224 */ /* 0x000fe200078e0204 */
[----:B------:R-:W-:Y:S02]  /*0bb0*/  SHF.R.U32.HI R0, RZ, R0, R9 ;  /* 0x00000000ff007219 */ /* 0x000fe40000011609 */
[----:B------:R-:W-:-:S03]  /*0bc0*/  IADD3 R5, P0, RZ, -R69, RZ ;  /* 0x80000045ff057210 */ /* 0x000fc60007f1e0ff */
[----:B------:R-:W1:Y:S02]  /*0bd0*/  LDC R12, c[0x0][0x618] ;  /* 0x00018600ff0c7b82 */ /* 0x000e640000000800 */
[----:B------:R-:W-:-:S04]  /*0be0*/  IMAD.X R9, RZ, RZ, ~R0, P0 ;  /* 0x000000ffff097224 */ /* 0x000fc800000e0e00 */
[-C--:B------:R-:W-:Y:S02]  /*0bf0*/  IMAD R0, R9, R26.reuse, RZ ;  /* 0x0000001a09007224 */ /* 0x080fe400078e02ff */
[----:B------:R-:W2:Y:S01]  /*0c00*/  LDC R14, c[0x0][0x608] ;  /* 0x00018200ff0e7b82 */ /* 0x000ea20000000800 */
[----:B------:R-:W-:-:S04]  /*0c10*/  IMAD.WIDE.U32 R8, R5, R26, R16 ;  /* 0x0000001a05087225 */ /* 0x000fc800078e0010 */
[----:B------:R-:W-:Y:S02]  /*0c20*/  IMAD R5, R5, R27, R0 ;  /* 0x0000001b05057224 */ /* 0x000fe400078e0200 */
[----:B------:R-:W-:Y:S01]  /*0c30*/  IMAD.MOV.U32 R27, RZ, RZ, 0x1 ;  /* 0x00000001ff1b7424 */ /* 0x000fe200078e00ff */
[----:B------:R-:W3:Y:S01]  /*0c40*/  LDC R24, c[0x0][0x658] ;  /* 0x00019600ff187b82 */ /* 0x000ee20000000800 */
[----:B------:R-:W-:Y:S01]  /*0c50*/  IMAD.IADD R5, R9, 0x1, R5 ;  /* 0x0000000109057824 */ /* 0x000fe200078e0205 */
[----:B0-----:R-:W-:Y:S01]  /*0c60*/  ISETP.NE.U32.AND P0, PT, R28, RZ, PT ;  /* 0x000000ff1c00720c */ /* 0x001fe20003f05070 */
[----:B------:R-:W-:-:S03]  /*0c70*/  IMAD.MOV.U32 R9, RZ, RZ, -0x1 ;  /* 0xffffffffff097424 */ /* 0x000fc600078e00ff */
[----:B------:R-:W-:Y:S02]  /*0c80*/  ISETP.NE.AND.EX P0, PT, R29, RZ, PT, P0 ;  /* 0x000000ff1d00720c */ /* 0x000fe40003f05300 */
[----:B------:R-:W0:Y:S01]  /*0c90*/  LDC R21, c[0x0][0x600] ;  /* 0x00018000ff157b82 */ /* 0x000e220000000800 */
[-CC-:B-1----:R-:W-:Y:S02]  /*0ca0*/  SHF.R.U64 R10, R8, R12.reuse, R5.reuse ;  /* 0x0000000c080a7219 */ /* 0x182fe40000001205 */
[----:B------:R-:W-:-:S05]  /*0cb0*/  SHF.R.U32.HI R5, RZ, R12, R5 ;  /* 0x0000000cff057219 */ /* 0x000fca0000011605 */
[----:B------:R-:W1:Y:S01]  /*0cc0*/  LDC R23, c[0x0][0x648] ;  /* 0x00019200ff177b82 */ /* 0x000e620000000800 */
[-CC-:B--2---:R-:W-:Y:S02]  /*0cd0*/  SHF.R.U64 R30, R10, R14.reuse, R5.reuse ;  /* 0x0000000e0a1e7219 */ /* 0x184fe40000001205 */
[----:B------:R-:W-:-:S05]  /*0ce0*/  SHF.R.U32.HI R5, RZ, R14, R5 ;  /* 0x0000000eff057219 */ /* 0x000fca0000011605 */
[----:B------:R-:W2:Y:S01]  /*0cf0*/  LDC R25, c[0x0][0x638] ;  /* 0x00018e00ff197b82 */ /* 0x000ea20000000800 */
[-CC-:B---3--:R-:W-:Y:S02]  /*0d00*/  SHF.R.U64 R14, R30, R24.reuse, R5.reuse ;  /* 0x000000181e0e7219 */ /* 0x188fe40000001205 */
[-C--:B------:R-:W-:Y:S02]  /*0d10*/  SHF.L.U32 R0, R9, R24.reuse, RZ ;  /* 0x0000001809007219 */ /* 0x080fe400000006ff */
[----:B------:R-:W-:Y:S01]  /*0d20*/  SHF.R.U32.HI R5, RZ, R24, R5 ;  /* 0x00000018ff057219 */ /* 0x000fe20000011605 */
[----:B------:R-:W-:Y:S01]  /*0d30*/  IMAD.MOV.U32 R4, RZ, RZ, R14 ;  /* 0x000000ffff047224 */ /* 0x000fe200078e000e */
[----:B------:R-:W-:Y:S01]  /*0d40*/  LOP3.LUT R7, RZ, R0, RZ, 0x33, !PT ;  /* 0x00000000ff077212 */ /* 0x000fe200078e33ff */
[----:B------:R-:W3:Y:S01]  /*0d50*/  LDC R26, c[0x0][0x610] ;  /* 0x00018400ff1a7b82 */ /* 0x000ee20000000800 */
[----:B------:R-:W-:Y:S05]  /*0d60*/  @!P0 BRA `(.L_x_10) ;  /* 0x0000000000288947 */ /* 0x000fea0003800000 */
[----:B------:R-:W4:Y:S02]  /*0d70*/  LDC R13, c[0x0][0x64c] ;  /* 0x00019300ff0d7b82 */ /* 0x000f240000000800 */
[----:B----4-:R-:W-:-:S05]  /*0d80*/  IADD3 R13, P0, R14, R13, RZ ;  /* 0x0000000d0e0d7210 */ /* 0x010fca0007f1e0ff */
        /* <DEDUP_REMOVED lines=8> */
.L_x_10:
[----:B-1----:R-:W-:Y:S01]  /*0e10*/  SHF.R.U64 R4, R4, R23, R5 ;  /* 0x0000001704047219 */ /* 0x002fe20000001205 */
[----:B0-----:R-:W-:Y:S01]  /*0e20*/  VIADD R5, R21, 0xffffffff ;  /* 0xffffffff15057836 */ /* 0x001fe20000000000 */
[----:B------:R-:W-:Y:S02]  /*0e30*/  SHF.L.U32 R0, R27, R24, RZ ;  /* 0x000000181b007219 */ /* 0x000fe400000006ff */
[----:B------:R-:W-:Y:S01]  /*0e40*/  LOP3.LUT R7, R30, R7, RZ, 0xc0, !PT ;  /* 0x000000071e077212 */ /* 0x000fe200078ec0ff */
[----:B------:R-:W-:Y:S01]  /*0e50*/  IMAD.MOV R8, RZ, RZ, -R4 ;  /* 0x000000ffff087224 */ /* 0x000fe200078e0a04 */
[----:B------:R-:W-:Y:S02]  /*0e60*/  SEL R3, R3, R20, !P1 ;  /* 0x0000001403037207 */ /* 0x000fe40004800000 */
[----:B------:R-:W-:Y:S01]  /*0e70*/  LOP3.LUT R5, R10, R5, RZ, 0xc0, !PT ;  /* 0x000000050a057212 */ /* 0x000fe200078ec0ff */
[----:B------:R-:W-:Y:S02]  /*0e80*/  IMAD R4, R0, R4, R7 ;  /* 0x0000000400047224 */ /* 0x000fe400078e0207 */
[----:B--2---:R-:W-:-:S02]  /*0e90*/  IMAD R0, R8, R25, R14 ;  /* 0x0000001908007224 */ /* 0x004fc400078e020e */
[----:B---3--:R-:W-:Y:S02]  /*0ea0*/  IMAD R3, R4, R26, R3 ;  /* 0x0000001a04037224 */ /* 0x008fe400078e0203 */
[----:B------:R-:W-:Y:S02]  /*0eb0*/  IMAD.MOV.U32 R7, RZ, RZ, 0x1 ;  /* 0x00000001ff077424 */ /* 0x000fe400078e00ff */
[----:B------:R-:W-:-:S03]  /*0ec0*/  IMAD R4, R0, R21, R5 ;  /* 0x0000001500047224 */ /* 0x000fc600078e0205 */
[----:B------:R-:W-:Y:S02]  /*0ed0*/  PRMT R0, R7, 0x7610, R0 ;  /* 0x0000761007007816 */ /* 0x000fe40000000000 */
[----:B------:R-:W-:Y:S02]  /*0ee0*/  SEL R70, R4, R3, !P1 ;  /* 0x0000000304467207 */ /* 0x000fe40004800000 */
[----:B------:R-:W-:-:S07]  /*0ef0*/  SEL R71, R3, R4, !P1 ;  /* 0x0000000403477207 */ /* 0x000fce0004800000 */
.L_x_8:
[----:B------:R-:W-:-:S08]  /*0f00*/  NOP ;  /* 0x0000000000007918 */ /* 0x000fd00000000000 */
[----:B------:R-:W0:Y:S02]  /*0f10*/  USETMAXREG.TRY_ALLOC.CTAPOOL UP0, 0xe8 ;  /* 0x000000e8000079c8 */ /* 0x000e240008000600 */
[----:B0-----:R-:W-:-:S13]  /*0f20*/  PLOP3.LUT P0, PT, PT, PT, UP0, 0x80, 0x0 ;  /* 0x000000000000781c */ /* 0x001fda0003f0f008 */
[----:B------:R-:W-:Y:S05]  /*0f30*/  @!P0 BRA `(.L_x_8) ;  /* 0xfffffffc00f08947 */ /* 0x000fea000383ffff */
[----:B------:R-:W-:Y:S01]  /*0f40*/  ULDC.64 UR4, c[0x0][0x598] ;  /* 0x0001660000047ab9 */ /* 0x000fe20000000a00 */
[----:B------:R-:W-:Y:S01]  /*0f50*/  ULDC.64 UR36, c[0x0][0x208] ;  /* 0x0000820000247ab9 */ /* 0x000fe20000000a00 */
[----:B------:R-:W-:-:S04]  /*0f60*/  ISETP.NE.U32.AND P0, PT, RZ, UR4, PT ;  /* 0x00000004ff007c0c */ /* 0x000fc8000bf05070 */
[----:B------:R-:W-:-:S13]  /*0f70*/  ISETP.NE.AND.EX P0, PT, RZ, UR5, PT, P0 ;  /* 0x00000005ff007c0c */ /* 0x000fda000bf05300 */
[----:B------:R-:W-:Y:S05]  /*0f80*/  @!P0 BRA `(.L_x_11) ;  /* 0x00000000001c8947 */ /* 0x000fea0003800000 */
[----:B------:R-:W0:Y:S02]  /*0f90*/  LDC.64 R4, c[0x0][0x598] ;  /* 0x00016600ff047b82 */ /* 0x000e240000000a00 */
[----:B0-----:R-:W2:Y:S02]  /*0fa0*/  LDG.E.64 R4, desc[UR36][R4.64] ;  /* 0x0000002404047981 */ /* 0x001ea4000c1e1b00 */
[----:B--2---:R-:W-:-:S04]  /*0fb0*/  ISETP.NE.U32.AND P0, PT, R4, RZ, PT ;  /* 0x000000ff0400720c */ /* 0x004fc80003f05070 */
[----:B------:R-:W-:-:S13]  /*0fc0*/  ISETP.NE.AND.EX P0, PT, R5, RZ, PT, P0 ;  /* 0x000000ff0500720c */ /* 0x000fda0003f05300 */
[----:B------:R-:W-:Y:S05]  /*0fd0*/  @!P0 BRA `(.L_x_11) ;  /* 0x0000000000088947 */ /* 0x000fea0003800000 */
[----:B------:R0:W5:Y:S01]  /*0fe0*/  LD.E R23, desc[UR36][R4.64] ;  /* 0x0000002404177980 */ /* 0x000162000c101900 */
[----:B------:R-:W-:Y:S05]  /*0ff0*/  BRA `(.L_x_12) ;  /* 0x0000000000247947 */ /* 0x000fea0003800000 */
.L_x_11:
[----:B------:R-:W-:Y:S02]  /*1000*/  ULDC.64 UR4, c[0x0][0x588] ;  /* 0x0001620000047ab9 */ /* 0x000fe40000000a00 */
[----:B------:R-:W-:-:S04]  /*1010*/  ISETP.NE.U32.AND P0, PT, RZ, UR4, PT ;  /* 0x00000004ff007c0c */ /* 0x000fc8000bf05070 */
[----:B------:R-:W-:-:S13]  /*1020*/  ISETP.NE.AND.EX P0, PT, RZ, UR5, PT, P0 ;  /* 0x00000005ff007c0c */ /* 0x000fda000bf05300 */
[----:B------:R-:W-:Y:S05]  /*1030*/  @!P0 BRA `(.L_x_13) ;  /* 0x00000000000c8947 */ /* 0x000fea0003800000 */
[----:B------:R-:W0:Y:S02]  /*1040*/  LDC.64 R4, c[0x0][0x588] ;  /* 0x00016200ff047b82 */ /* 0x000e240000000a00 */
[----:B0-----:R1:W5:Y:S01]  /*1050*/  LDG.E R23, desc[UR36][R4.64] ;  /* 0x0000002404177981 */ /* 0x001362000c1e1900 */
[----:B------:R-:W-:Y:S05]  /*1060*/  BRA `(.L_x_12) ;  /* 0x0000000000087947 */ /* 0x000fea0003800000 */
.L_x_13:
[----:B------:R-:W-:Y:S02]  /*1070*/  ULDC UR4, c[0x0][0x580] ;  /* 0x0001600000047ab9 */ /* 0x000fe40000000800 */
[----:B------:R-:W-:-:S07]  /*1080*/  IMAD.U32 R23, RZ, RZ, UR4 ;  /* 0x00000004ff177e24 */ /* 0x000fce000f8e00ff */
.L_x_12:
[----:B------:R-:W-:Y:S02]  /*1090*/  ULDC.64 UR4, c[0x0][0x5a0] ;  /* 0x0001680000047ab9 */ /* 0x000fe40000000a00 */
[----:B------:R-:W-:-:S04]  /*10a0*/  ISETP.NE.U32.AND P0, PT, RZ, UR4, PT ;  /* 0x00000004ff007c0c */ /* 0x000fc8000bf05070 */
[----:B------:R-:W-:-:S13]  /*10b0*/  ISETP.NE.AND.EX P0, PT, RZ, UR5, PT, P0 ;  /* 0x00000005ff007c0c */ /* 0x000fda000bf05300 */
[----:B------:R-:W-:Y:S05]  /*10c0*/  @!P0 BRA `(.L_x_14) ;  /* 0x00000000001c8947 */ /* 0x000fea0003800000 */
[----:B01----:R-:W0:Y:S02]  /*10d0*/  LDC.64 R4, c[0x0][0x5a0] ;  /* 0x00016800ff047b82 */ /* 0x003e240000000a00 */
[----:B0-----:R-:W2:Y:S02]  /*10e0*/  LDG.E.64 R4, desc[UR36][R4.64] ;  /* 0x0000002404047981 */ /* 0x001ea4000c1e1b00 */
[----:B--2---:R-:W-:-:S04]  /*10f0*/  ISETP.NE.U32.AND P0, PT, R4, RZ, PT ;  /* 0x000000ff0400720c */ /* 0x004fc80003f05070 */
[----:B------:R-:W-:-:S13]  /*1100*/  ISETP.NE.AND.EX P0, PT, R5, RZ, PT, P0 ;  /* 0x000000ff0500720c */ /* 0x000fda0003f05300 */
[----:B------:R-:W-:Y:S05]  /*1110*/  @!P0 BRA `(.L_x_14) ;  /* 0x0000000000088947 */ /* 0x000fea0003800000 */
[----:B------:R0:W5:Y:S01]  /*1120*/  LD.E R58, desc[UR36][R4.64] ;  /* 0x00000024043a7980 */ /* 0x000162000c101900 */
[----:B------:R-:W-:Y:S05]  /*1130*/  BRA `(.L_x_15) ;  /* 0x0000000000247947 */ /* 0x000fea0003800000 */
.L_x_14:
[----:B------:R-:W-:Y:S02]  /*1140*/  ULDC.64 UR4, c[0x0][0x590] ;  /* 0x0001640000047ab9 */ /* 0x000fe40000000a00 */
[----:B------:R-:W-:-:S04]  /*1150*/  ISETP.NE.U32.AND P0, PT, RZ, UR4, PT ;  /* 0x00000004ff007c0c */ /* 0x000fc8000bf05070 */
[----:B------:R-:W-:-:S13]  /*1160*/  ISETP.NE.AND.EX P0, PT, RZ, UR5, PT, P0 ;  /* 0x00000005ff007c0c */ /* 0x000fda000bf05300 */
[----:B------:R-:W-:Y:S05]  /*1170*/  @!P0 BRA `(.L_x_16) ;  /* 0x00000000000c8947 */ /* 0x000fea0003800000 */
[----:B------:R-:W2:Y:S02]  /*1180*/  LDC.64 R58, c[0x0][0x590] ;  /* 0x00016400ff3a7b82 */ /* 0x000ea40000000a00 */
[----:B--2---:R2:W5:Y:S01]  /*1190*/  LDG.E R58, desc[UR36][R58.64] ;  /* 0x000000243a3a7981 */ /* 0x004562000c1e1900 */
[----:B------:R-:W-:Y:S05]  /*11a0*/  BRA `(.L_x_15) ;  /* 0x0000000000087947 */ /* 0x000fea0003800000 */
.L_x_16:
[----:B------:R-:W-:Y:S02]  /*11b0*/  ULDC UR4, c[0x0][0x584] ;  /* 0x0001610000047ab9 */ /* 0x000fe40000000800 */
[----:B------:R-:W-:-:S07]  /*11c0*/  IMAD.U32 R58, RZ, RZ, UR4 ;  /* 0x00000004ff3a7e24 */ /* 0x000fce000f8e00ff */
.L_x_15:
[----:B------:R-:W-:-:S13]  /*11d0*/  LOP3.LUT P0, RZ, R0, 0xff, RZ, 0xc0, !PT ;  /* 0x000000ff00ff7812 */ /* 0x000fda000780c0ff */
[----:B------:R-:W-:Y:S05]  /*11e0*/  @!P0 EXIT ;  /* 0x000000000000894d */ /* 0x000fea0003800000 */
[----:B------:R-:W3:Y:S01]  /*11f0*/  LDC R61, c[0x0][0x658] ;  /* 0x00019600ff3d7b82 */ /* 0x000ee20000000800 */
[----:B------:R-:W-:Y:S01]  /*1200*/  ULDC.64 UR6, c[0x0][0x288] ;  /* 0x0000a20000067ab9 */ /* 0x000fe20000000a00 */
[----:B------:R-:W-:Y:S01]  /*1210*/  LOP3.LUT R6, R6, 0x1, RZ, 0xc0, !PT ;  /* 0x0000000106067812 */ /* 0x000fe200078ec0ff */
[----:B------:R-:W-:Y:S01]  /*1220*/  UIADD3 UR4, UR7, 0x7f, URZ ;  /* 0x0000007f07047890 */ /* 0x000fe2000fffe03f */
[----:B------:R-:W-:Y:S01]  /*1230*/  SHF.R.U32.HI R0, RZ, 0x2, R63 ;  /* 0x00000002ff007819 */ /* 0x000fe2000001163f */
[----:B------:R-:W-:Y:S01]  /*1240*/  IMAD.U32 R3, RZ, RZ, UR6 ;  /* 0x00000006ff037e24 */ /* 0x000fe2000f8e00ff */
[----:B------:R-:W-:Y:S01]  /*1250*/  SHF.R.U32.HI R11, RZ, 0x1, R11 ;  /* 0x00000001ff0b7819 */ /* 0x000fe2000001160b */
[----:B------:R-:W-:Y:S01]  /*1260*/  USHF.R.S32.HI UR5, URZ, 0x1f, UR4 ;  /* 0x0000001f3f057899 */ /* 0x000fe20008011404 */
[----:B01----:R-:W0:Y:S01]  /*1270*/  LDC.64 R4, c[0x0][0x5c8] ;  /* 0x00017200ff047b82 */ /* 0x003e220000000a00 */
[----:B------:R-:W-:Y:S01]  /*1280*/  LOP3.LUT R62, R63, 0x3, RZ, 0xc0, !PT ;  /* 0x000000033f3e7812 */ /* 0x000fe200078ec0ff */
[----:B------:R-:W-:Y:S01]  /*1290*/  IMAD.SHL.U32 R7, R6, 0x40, RZ ;  /* 0x0000004006077824 */ /* 0x000fe200078e00ff */
[----:B------:R-:W-:Y:S01]  /*12a0*/  LOP3.LUT R0, R0, 0x7, RZ, 0xc0, !PT ;  /* 0x0000000700007812 */ /* 0x000fe200078ec0ff */
[----:B------:R-:W-:Y:S01]  /*12b0*/  ULEA.HI UR5, UR5, UR4, URZ, 0x7 ;  /* 0x0000000405057291 */ /* 0x000fe2000f8f383f */
[----:B------:R-:W-:Y:S01]  /*12c0*/  LOP3.LUT R11, R11, 0x30, RZ, 0xc0, !PT ;  /* 0x000000300b0b7812 */ /* 0x000fe200078ec0ff */
[----:B------:R-:W-:Y:S01]  /*12d0*/  IMAD R62, R62, -0x2, R3 ;  /* 0xfffffffe3e3e7824 */ /* 0x000fe200078e0203 */
[--C-:B------:R-:W-:Y:S01]  /*12e0*/  LOP3.LUT R56, R7, 0x40, R0.reuse, 0xe2, !PT ;  /* 0x0000004007387812 */ /* 0x100fe200078ee200 */
[----:B------:R-:W1:Y:S01]  /*12f0*/  LDC R65, c[0x0][0x600] ;  /* 0x00018000ff417b82 */ /* 0x000e620000000800 */
[----:B------:R-:W-:Y:S01]  /*1300*/  IADD3 R3, RZ, -R11, -R0 ;  /* 0x8000000bff037210 */ /* 0x000fe20007ffe800 */
[----:B------:R-:W-:Y:S01]  /*1310*/  IMAD.MOV.U32 R0, RZ, RZ, -0x1 ;  /* 0xffffffffff007424 */ /* 0x000fe200078e00ff */
[----:B------:R-:W-:Y:S01]  /*1320*/  USHF.R.S32.HI UR43, URZ, 0x7, UR5 ;  /* 0x000000073f2b7899 */ /* 0x000fe20008011405 */
[----:B------:R-:W-:Y:S01]  /*1330*/  IMAD.MOV.U32 R8, RZ, RZ, 0x1 ;  /* 0x00000001ff087424 */ /* 0x000fe200078e00ff */
[C---:B------:R-:W-:Y:S01]  /*1340*/  LOP3.LUT R64, R63.reuse, 0x80, RZ, 0xc0, !PT ;  /* 0x000000803f407812 */ /* 0x040fe200078ec0ff */
[----:B------:R-:W-:Y:S01]  /*1350*/  IMAD R3, R6, -0x40, R3 ;  /* 0xffffffc006037824 */ /* 0x000fe200078e0203 */
[----:B------:R-:W-:Y:S01]  /*1360*/  UISETP.LT.AND UP0, UPT, UR43, 0x1, UPT ;  /* 0x000000012b00788c */ /* 0x000fe2000bf01270 */
[----:B---3--:R-:W-:Y:S01]  /*1370*/  SHF.L.U32 R0, R0, R61, RZ ;  /* 0x0000003d00007219 */ /* 0x008fe200000006ff */
[----:B------:R-:W-:Y:S01]  /*1380*/  ULDC UR4, c[0x0][0x284] ;  /* 0x0000a10000047ab9 */ /* 0x000fe20000000800 */
[----:B------:R-:W-:Y:S01]  /*1390*/  LOP3.LUT R56, R56, R11, RZ, 0xfc, !PT ;  /* 0x0000000b38387212 */ /* 0x000fe200078efcff */
[----:B------:R-:W-:Y:S01]  /*13a0*/  USEL UR44, UR43, 0x1, UP0 ;  /* 0x000000012b2c7887 */ /* 0x000fe20008000000 */
[----:B------:R-:W-:Y:S01]  /*13b0*/  SHF.L.U32 R61, R8, R61, RZ ;  /* 0x0000003d083d7219 */ /* 0x000fe200000006ff */
[----:B------:R-:W-:Y:S01]  /*13c0*/  IMAD.SHL.U32 R63, R63, 0x2, RZ ;  /* 0x000000023f3f7824 */ /* 0x000fe200078e00ff */
[----:B------:R-:W-:Y:S01]  /*13d0*/  LOP3.LUT R68, R18, 0x1, RZ, 0xfc, !PT ;  /* 0x0000000112447812 */ /* 0x000fe200078efcff */
[----:B------:R-:W-:Y:S01]  /*13e0*/  VIADD R67, R3, UR4 ;  /* 0x0000000403437c36 */ /* 0x000fe20008000000 */
[C---:B0-----:R-:W-:Y:S01]  /*13f0*/  SHF.L.U64.HI R60, R4.reuse, 0x3, R5 ;  /* 0x00000003043c7819 */ /* 0x041fe20000010205 */
[----:B--2---:R-:W-:Y:S01]  /*1400*/  IMAD.SHL.U32 R59, R4, 0x8, RZ ;  /* 0x00000008043b7824 */ /* 0x004fe200078e00ff */
[----:B------:R-:W-:Y:S01]  /*1410*/  SHF.R.U32.HI R64, RZ, 0x7, R64 ;  /* 0x00000007ff407819 */ /* 0x000fe20000011640 */
[----:B------:R-:W-:Y:S01]  /*1420*/  IMAD.MOV.U32 R57, RZ, RZ, RZ ;  /* 0x000000ffff397224 */ /* 0x000fe200078e00ff */
[----:B------:R-:W-:Y:S01]  /*1430*/  LOP3.LUT R66, RZ, R0, RZ, 0x33, !PT ;  /* 0x00000000ff427212 */ /* 0x000fe200078e33ff */
[----:B------:R-:W-:Y:S01]  /*1440*/  UIADD3 UR44, UR43, -UR44, URZ ;  /* 0x8000002c2b2c7290 */ /* 0x000fe2000fffe03f */
[----:B------:R-:W-:Y:S01]  /*1450*/  UMOV UR40, URZ ;  /* 0x0000003f00287c82 */ /* 0x000fe20008000000 */
[----:B-1----:R-:W-:Y:S01]  /*1460*/  VIADD R65, R65, 0xffffffff ;  /* 0xffffffff41417836 */ /* 0x002fe20000000000 */
[----:B------:R-:W-:-:S09]  /*1470*/  UMOV UR42, URZ ;  /* 0x0000003f002a7c82 */ /* 0x000fd20008000000 */
.L_x_98:
[----:B0-----:R-:W0:Y:S01]  /*1480*/  SHFL.IDX PT, R0, R64, RZ, 0x1f ;  /* 0x00001fff40007589 */ /* 0x001e2200000e0000 */
[----:B-1----:R-:W1:Y:S01]  /*1490*/  S2UR UR7, SR_CgaCtaId ;  /* 0x00000000000779c3 */ /* 0x002e620000008800 */
[----:B------:R-:W-:Y:S01]  /*14a0*/  UMOV UR6, 0x400 ;  /* 0x0000040000067882 */ /* 0x000fe20000000000 */
[----:B0-----:R-:W-:Y:S01]  /*14b0*/  R2UR UR4, R0 ;  /* 0x00000000000472ca */ /* 0x001fe200000e0000 */
[----:B-1----:R-:W-:-:S12]  /*14c0*/  ULEA UR6, UR7, UR6, 0x18 ;  /* 0x0000000607067291 */ /* 0x002fd8000f8ec03f */
[----:B------:R-:W-:-:S04]  /*14d0*/  ULEA.HI UR5, UR4, UR4, URZ, 0x1 ;  /* 0x0000000404057291 */ /* 0x000fc8000f8f083f */
[----:B------:R-:W-:-:S04]  /*14e0*/  ULOP3.LUT UR5, UR5, 0x7fffe, URZ, 0xc0, !UPT ;  /* 0x0007fffe05057892 */ /* 0x000fc8000f8ec03f */
[----:B------:R-:W-:-:S03]  /*14f0*/  UIADD3 UR5, UR4, -UR5, URZ ;  /* 0x8000000504057290 */ /* 0x000fc6000fffe03f */
[----:B------:R-:W-:Y:S01]  /*1500*/  ULDC UR4, c[0x0][0x28c] ;  /* 0x0000a30000047ab9 */ /* 0x000fe20000000800 */
[----:B------:R-:W-:Y:S01]  /*1510*/  ULEA UR5, UR5, UR6, 0xd ;  /* 0x0000000605057291 */ /* 0x000fe2000f8e683f */
[----:B------:R-:W-:-:S03]  /*1520*/  ISETP.LT.AND P0, PT, RZ, UR4, PT ;  /* 0x00000004ff007c0c */ /* 0x000fc6000bf01270 */
[----:B------:R-:W-:-:S04]  /*1530*/  UIADD3 UR5, UR5, 0x100, URZ ;  /* 0x0000010005057890 */ /* 0x000fc8000fffe03f */
[----:B------:R-:W-:-:S04]  /*1540*/  USHF.R.U32.HI UR5, URZ, 0x4, UR5 ;  /* 0x000000043f057899 */ /* 0x000fc80008011605 */
[----:B------:R-:W-:-:S04]  /*1550*/  ULOP3.LUT UR5, UR5, 0x3fff, URZ, 0xc0, !UPT ;  /* 0x00003fff05057892 */ /* 0x000fc8000f8ec03f */
[----:B------:R-:W-:Y:S01]  /*1560*/  ULOP3.LUT UR45, UR5, 0x10000, URZ, 0xfc, !UPT ;  /* 0x00010000052d7892 */ /* 0x000fe2000f8efc3f */
[----:B--2345:R-:W-:Y:S11]  /*1570*/  @P0 BRA `(.L_x_17) ;  /* 0x0000000000400947 */ /* 0x03cff60003800000 */
[----:B------:R-:W-:Y:S01]  /*1580*/  MOV R0, 0x0 ;  /* 0x0000000000007802 */ /* 0x000fe20000000f00 */
[----:B------:R-:W-:Y:S01]  /*1590*/  ULDC.64 UR4, c[0x4][0x68] ;  /* 0x01001a0000047ab9 */ /* 0x000fe20000000a00 */
[----:B------:R-:W-:Y:S01]  /*15a0*/  ULDC.64 UR6, c[0x4][0x8] ;  /* 0x0100020000067ab9 */ /* 0x000fe20000000a00 */
[----:B------:R-:W-:Y:S01]  /*15b0*/  IMAD.U32 R4, RZ, RZ, UR4 ;  /* 0x00000004ff047e24 */ /* 0x000fe2000f8e00ff */
[----:B------:R0:W1:Y:S01]  /*15c0*/  LDC.64 R14, c[0x4][R0] ;  /* 0x01000000000e7b82 */ /* 0x0000620000000a00 */
[----:B------:R-:W-:Y:S01]  /*15d0*/  IMAD.U32 R5, RZ, RZ, UR5 ;  /* 0x00000005ff057e24 */ /* 0x000fe2000f8e00ff */
[----:B------:R-:W-:Y:S01]  /*15e0*/  ULDC.64 UR4, c[0x4][0x70] ;  /* 0x01001c0000047ab9 */ /* 0x000fe20000000a00 */
[----:B------:R-:W-:Y:S02]  /*15f0*/  IMAD.U32 R10, RZ, RZ, UR6 ;  /* 0x00000006ff0a7e24 */ /* 0x000fe4000f8e00ff */
[----:B------:R-:W-:Y:S02]  /*1600*/  IMAD.U32 R6, RZ, RZ, UR4 ;  /* 0x00000004ff067e24 */ /* 0x000fe4000f8e00ff */
[----:B------:R-:W-:-:S02]  /*1610*/  IMAD.U32 R7, RZ, RZ, UR5 ;  /* 0x00000005ff077e24 */ /* 0x000fc4000f8e00ff */
[----:B------:R-:W-:Y:S02]  /*1620*/  IMAD.U32 R11, RZ, RZ, UR7 ;  /* 0x00000007ff0b7e24 */ /* 0x000fe4000f8e00ff */
[----:B------:R-:W-:Y:S02]  /*1630*/  IMAD.MOV.U32 R8, RZ, RZ, 0x1e1 ;  /* 0x000001e1ff087424 */ /* 0x000fe400078e00ff */
[----:B------:R-:W-:Y:S02]  /*1640*/  IMAD.MOV.U32 R12, RZ, RZ, 0x1 ;  /* 0x00000001ff0c7424 */ /* 0x000fe400078e00ff */
[----:B0-----:R-:W-:-:S07]  /*1650*/  IMAD.MOV.U32 R13, RZ, RZ, RZ ;  /* 0x000000ffff0d7224 */ /* 0x001fce00078e00ff */
[----:B------:R-:W-:-:S07]  /*1660*/  LEPC R20, `(.L_x_17) ;  /* 0x000000001014794e */ /* 0x000fce0000000000 */
[----:B-1---5:R-:W-:Y:S05]  /*1670*/  CALL.ABS.NOINC R14 ;  /* 0x000000000e007343 */ /* 0x022fea0003c00000 */
.L_x_17:
[----:B------:R-:W-:-:S13]  /*1680*/  ISETP.NE.AND P0, PT, R68, 0x3, PT ;  /* 0x000000034400780c */ /* 0x000fda0003f05270 */
[----:B------:R-:W-:Y:S05]  /*1690*/  @!P0 BRA `(.L_x_18) ;  /* 0x0000000000048947 */ /* 0x000fea0003800000 */
[----:B------:R-:W-:Y:S01]  /*16a0*/  BPT.TRAP 0x1 ;  /* 0x000000040000795c */ /* 0x000fe20000300000 */
.L_x_18:
[----:B------:R-:W0:Y:S01]  /*16b0*/  S2UR UR5, SR_CgaCtaId ;  /* 0x00000000000579c3 */ /* 0x000e220000008800 */
[----:B------:R-:W-:Y:S01]  /*16c0*/  UMOV UR4, 0x400 ;  /* 0x0000040000047882 */ /* 0x000fe20000000000 */
[----:B------:R-:W-:Y:S02]  /*16d0*/  IMAD.U32 R0, RZ, RZ, UR40 ;  /* 0x00000028ff007e24 */ /* 0x000fe4000f8e00ff */
[----:B------:R-:W-:-:S03]  /*16e0*/  IMAD.U32 R3, RZ, RZ, UR42 ;  /* 0x0000002aff037e24 */ /* 0x000fc6000f8e00ff */
[----:B------:R-:W-:Y:S01]  /*16f0*/  SHF.L.U32 R0, R0, 0x1f, RZ ;  /* 0x0000001f00007819 */ /* 0x000fe200000006ff */
[----:B0-----:R-:W-:-:S06]  /*1700*/  ULEA UR4, UR5, UR4, 0x18 ;  /* 0x0000000405047291 */ /* 0x001fcc000f8ec03f */
[----:B------:R-:W-:-:S04]  /*1710*/  IMAD.U32 R6, RZ, RZ, UR4 ;  /* 0x00000004ff067e24 */ /* 0x000fc8000f8e00ff */
[----:B------:R-:W-:-:S04]  /*1720*/  IMAD R3, R3, 0x8, R6 ;  /* 0x0000000803037824 */ /* 0x000fc800078e0206 */
[----:B------:R0:W1:Y:S01]  /*1730*/  SYNCS.PHASECHK.TRANS64.TRYWAIT P1, [R3+URZ], R0 ;  /* 0x00000000030075a7 */ /* 0x000062000802017f */
[----:B------:R-:W-:Y:S05]  /*1740*/  @!P0 BRA `(.L_x_19) ;  /* 0x0000000000048947 */ /* 0x000fea0003800000 */
[----:B------:R-:W-:Y:S01]  /*1750*/  BPT.TRAP 0x1 ;  /* 0x000000040000795c */ /* 0x000fe20000300000 */
.L_x_19:
[----:B------:R-:W-:-:S05]  /*1760*/  IMAD.U32 R4, RZ, RZ, UR44 ;  /* 0x0000002cff047e24 */ /* 0x000fca000f8e00ff */
[----:B------:R-:W-:Y:S01]  /*1770*/  ISETP.GE.AND P2, PT, R4, 0x1, PT ;  /* 0x000000010400780c */ /* 0x000fe20003f46270 */
[----:B-1----:R-:W-:-:S12]  /*1780*/  @P1 BRA `(.L_x_20) ;  /* 0x0000000000081947 */ /* 0x002fd80003800000 */
[----:B------:R-:W1:Y:S02]  /*1790*/  SYNCS.PHASECHK.TRANS64.TRYWAIT P1, [R3+URZ], R0 ;  /* 0x00000000030075a7 */ /* 0x000e64000802017f */
[----:B-1----:R-:W-:Y:S05]  /*17a0*/  @!P1 BRA `(.L_x_21) ;  /* 0x0000004c00409947 */ /* 0x002fea0003800000 */
.L_x_20:
[----:B------:R-:W-:Y:S05]  /*17b0*/  WARPSYNC.ALL ;  /* 0x0000000000007948 */ /* 0x000fea0003800000 */
[----:B------:R-:W-:Y:S01]  /*17c0*/  R2UR UR4, R6 ;  /* 0x00000000060472ca */ /* 0x000fe200000e0000 */
[----:B------:R-:W-:Y:S01]  /*17d0*/  ULEA UR5, UR42, UR45, 0xb ;  /* 0x0000002d2a057291 */ /* 0x000fe2000f8e583f */
[----:B------:R-:W-:Y:S01]  /*17e0*/  WARPGROUP.ARRIVE ;  /* 0x00000000000079c5 */ /* 0x000fe20000000000 */
[----:B------:R-:W-:Y:S01]  /*17f0*/  UMOV UR9, 0x40000040 ;  /* 0x4000004000097882 */ /* 0x000fe20000000000 */
[----:B------:R-:W-:-:S04]  /*1800*/  UMOV UR11, 0x40000040 ;  /* 0x40000040000b7882 */ /* 0x000fc80000000000 */
[----:B------:R-:W-:-:S05]  /*1810*/  UMOV UR8, UR5 ;  /* 0x0000000500087c82 */ /* 0x000fca0008000000 */
[----:B------:R-:W-:-:S04]  /*1820*/  UIADD3 UR4, UR4, 0x20100, URZ ;  /* 0x0002010004047890 */ /* 0x000fc8000fffe03f */
[----:B------:R-:W-:-:S04]  /*1830*/  USHF.R.U32.HI UR4, URZ, 0x4, UR4 ;  /* 0x000000043f047899 */ /* 0x000fc80008011604 */
[----:B------:R-:W-:-:S04]  /*1840*/  ULOP3.LUT UR4, UR4, 0x3fff, URZ, 0xc0, !UPT ;  /* 0x00003fff04047892 */ /* 0x000fc8000f8ec03f */
[----:B------:R-:W-:-:S04]  /*1850*/  ULOP3.LUT UR4, UR4, 0x10000, URZ, 0xfc, !UPT ;  /* 0x0001000004047892 */ /* 0x000fc8000f8efc3f */
[----:B------:R-:W-:-:S07]  /*1860*/  ULEA UR6, UR42, UR4, 0xa ;  /* 0x000000042a067291 */ /* 0x000fce000f8e503f */
[----:B------:R-:W-:Y:S02]  /*1870*/  UMOV UR10, UR6 ;  /* 0x00000006000a7c82 */ /* 0x000fe40008000000 */
[----:B------:R-:W-:Y:S01]  /*1880*/  HGMMA.64x64x16.F32 R24, gdesc[UR8], RZ, !UPT, gsb0 ;  /* 0x00e00000081879f0 */ /* 0x000fe2000c0008ff */
[----:B------:R-:W-:Y:S02]  /*1890*/  UIADD3 UR8, UR5, 0x2, URZ ;  /* 0x0000000205087890 */ /* 0x000fe4000fffe03f */
[----:B------:R-:W-:Y:S01]  /*18a0*/  UIADD3 UR10, UR6, 0x2, URZ ;  /* 0x00000002060a7890 */ /* 0x000fe2000fffe03f */
[----:B------:R-:W-:Y:S01]  /*18b0*/  UMOV UR9, 0x40000040 ;  /* 0x4000004000097882 */ /* 0x000fe20000000000 */
[----:B------:R-:W-:Y:S01]  /*18c0*/  UMOV UR11, 0x40000040 ;  /* 0x40000040000b7882 */ /* 0x000fe20000000000 */
[----:B------:R-:W-:Y:S02]  /*18d0*/  WARPGROUP.DEPBAR.LE gsb0, 0x0 ;  /* 0x00008000000079c5 */ /* 0x000fe40000010000 */
[----:B------:R-:W-:-:S06]  /*18e0*/  WARPGROUP.ARRIVE ;  /* 0x00000000000079c5 */ /* 0x000fcc0000000000 */
[----:B------:R-:W-:Y:S01]  /*18f0*/  HGMMA.64x64x16.F32 R24, gdesc[UR8], R24, gsb0 ;  /* 0x00e00000081879f0 */ /* 0x000fe20008000818 */
        /* <DEDUP_REMOVED lines=41> */
[----:B------:R-:W-:Y:S03]  /*1b90*/  HGMMA.64x64x16.F32 R24, gdesc[UR8], R24, gsb0 ;  /* 0x00e00000081879f0 */ /* 0x000fe60008000818 */
[----:B------:R-:W-:Y:S02]  /*1ba0*/  WARPGROUP.DEPBAR.LE gsb0, 0x0 ;  /* 0x00008000000079c5 */ /* 0x000fe40000010000 */
[----:B------:R-:W-:Y:S05]  /*1bb0*/  @!P2 BRA `(.L_x_22) ;  /* 0x000000040098a947 */ /* 0x000fea0003800000 */
[----:B------:R-:W-:Y:S01]  /*1bc0*/  UIADD3 UR5, UR42, 0x1, URZ ;  /* 0x000000012a057890 */ /* 0x000fe2000fffe03f */
[----:B01----:R-:W-:Y:S02]  /*1bd0*/  IMAD.U32 R0, RZ, RZ, UR44 ;  /* 0x0000002cff007e24 */ /* 0x003fe4000f8e00ff */
[----:B------:R-:W-:Y:S01]  /*1be0*/  IMAD.U32 R3, RZ, RZ, UR42 ;  /* 0x0000002aff037e24 */ /* 0x000fe2000f8e00ff */
[----:B------:R-:W-:-:S04]  /*1bf0*/  UISETP.NE.AND UP0, UPT, UR5, 0x4, UPT ;  /* 0x000000040500788c */ /* 0x000fc8000bf05270 */
[----:B------:R-:W-:Y:S02]  /*1c00*/  USEL UR6, URZ, 0x1, UP0 ;  /* 0x000000013f067887 */ /* 0x000fe40008000000 */
[----:B------:R-:W-:Y:S02]  /*1c10*/  USEL UR5, UR5, URZ, UP0 ;  /* 0x0000003f05057287 */ /* 0x000fe40008000000 */
[----:B------:R-:W-:-:S06]  /*1c20*/  ULOP3.LUT UR6, UR40, UR6, URZ, 0x3c, !UPT ;  /* 0x0000000628067292 */ /* 0x000fcc000f8e3c3f */
[----:B------:R-:W-:-:S07]  /*1c30*/  IMAD.U32 R7, RZ, RZ, UR6 ;  /* 0x00000006ff077e24 */ /* 0x000fce000f8e00ff */
.L_x_29:
[----:B------:R-:W-:Y:S05]  /*1c40*/  @!P0 BRA `(.L_x_23) ;  /* 0x0000000000048947 */ /* 0x000fea0003800000 */
[----:B------:R-:W-:Y:S01]  /*1c50*/  BPT.TRAP 0x1 ;  /* 0x000000040000795c */ /* 0x000fe20000300000 */
.L_x_23:
[----:B------:R-:W0:Y:S01]  /*1c60*/  S2UR UR7, SR_CgaCtaId ;  /* 0x00000000000779c3 */ /* 0x000e220000008800 */
[----:B------:R-:W-:Y:S01]  /*1c70*/  UMOV UR6, 0x400 ;  /* 0x0000040000067882 */ /* 0x000fe20000000000 */
[----:B------:R-:W-:Y:S01]  /*1c80*/  IMAD.U32 R5, RZ, RZ, UR5 ;  /* 0x00000005ff057e24 */ /* 0x000fe2000f8e00ff */
[----:B------:R-:W-:Y:S01]  /*1c90*/  SHF.L.U32 R4, R7, 0x1f, RZ ;  /* 0x0000001f07047819 */ /* 0x000fe200000006ff */
[----:B0-----:R-:W-:-:S06]  /*1ca0*/  ULEA UR6, UR7, UR6, 0x18 ;  /* 0x0000000607067291 */ /* 0x001fcc000f8ec03f */
[----:B------:R-:W-:-:S04]  /*1cb0*/  IMAD.U32 R6, RZ, RZ, UR6 ;  /* 0x00000006ff067e24 */ /* 0x000fc8000f8e00ff */
[----:B------:R-:W-:-:S04]  /*1cc0*/  IMAD R5, R5, 0x8, R6 ;  /* 0x0000000805057824 */ /* 0x000fc800078e0206 */
[----:B------:R0:W1:Y:S01]  /*1cd0*/  SYNCS.PHASECHK.TRANS64.TRYWAIT P1, [R5+URZ], R4 ;  /* 0x00000004050075a7 */ /* 0x000062000802017f */
[----:B------:R-:W-:Y:S05]  /*1ce0*/  @!P0 BRA `(.L_x_24) ;  /* 0x0000000000048947 */ /* 0x000fea0003800000 */
[----:B------:R-:W-:Y:S01]  /*1cf0*/  BPT.TRAP 0x1 ;  /* 0x000000040000795c */ /* 0x000fe20000300000 */
.L_x_24:
[----:B-1----:R-:W-:Y:S05]  /*1d00*/  @P1 BRA `(.L_x_25) ;  /* 0x0000000000081947 */ /* 0x002fea0003800000 */
[----:B------:R-:W1:Y:S02]  /*1d10*/  SYNCS.PHASECHK.TRANS64.TRYWAIT P1, [R5+URZ], R4 ;  /* 0x00000004050075a7 */ /* 0x000e64000802017f */
[----:B-1----:R-:W-:Y:S05]  /*1d20*/  @!P1 BRA `(.L_x_26) ;  /* 0x0000004400f49947 */ /* 0x002fea0003800000 */
.L_x_25:
[----:B------:R-:W-:Y:S01]  /*1d30*/  ULEA UR6, UR5, UR45, 0xb ;  /* 0x0000002d05067291 */ /* 0x000fe2000f8e583f */
[----:B------:R-:W-:Y:S01]  /*1d40*/  WARPGROUP.ARRIVE ;  /* 0x00000000000079c5 */ /* 0x000fe20000000000 */
[----:B------:R-:W-:Y:S01]  /*1d50*/  ULEA UR7, UR5, UR4, 0xa ;  /* 0x0000000405077291 */ /* 0x000fe2000f8e503f */
[----:B------:R-:W-:Y:S01]  /*1d60*/  UMOV UR9, 0x40000040 ;  /* 0x4000004000097882 */ /* 0x000fe20000000000 */
[----:B------:R-:W-:-:S03]  /*1d70*/  UMOV UR11, 0x40000040 ;  /* 0x40000040000b7882 */ /* 0x000fc60000000000 */
[----:B------:R-:W-:Y:S02]  /*1d80*/  UMOV UR8, UR6 ;  /* 0x0000000600087c82 */ /* 0x000fe40008000000 */
[----:B------:R-:W-:Y:S02]  /*1d90*/  UMOV UR10, UR7 ;  /* 0x00000007000a7c82 */ /* 0x000fe40008000000 */
[----:B------:R-:W-:Y:S01]  /*1da0*/  HGMMA.64x64x16.F32 R24, gdesc[UR8], R24, gsb0 ;  /* 0x00e00000081879f0 */ /* 0x000fe20008000818 */
[----:B------:R-:W-:Y:S02]  /*1db0*/  UIADD3 UR8, UR6, 0x2, URZ ;  /* 0x0000000206087890 */ /* 0x000fe4000fffe03f */
[----:B------:R-:W-:Y:S01]  /*1dc0*/  UIADD3 UR10, UR7, 0x2, URZ ;  /* 0x00000002070a7890 */ /* 0x000fe2000fffe03f */
[----:B------:R-:W-:Y:S01]  /*1dd0*/  UMOV UR9, 0x40000040 ;  /* 0x4000004000097882 */ /* 0x000fe20000000000 */
[----:B------:R-:W-:Y:S01]  /*1de0*/  UMOV UR11, 0x40000040 ;  /* 0x40000040000b7882 */ /* 0x000fe20000000000 */
[----:B------:R-:W-:-:S02]  /*1df0*/  WARPGROUP.DEPBAR.LE gsb0, 0x0 ;  /* 0x00008000000079c5 */ /* 0x000fc40000010000 */
        /* <DEDUP_REMOVED lines=46> */
[----:B------:R-:W-:Y:S01]  /*20e0*/  BPT.TRAP 0x1 ;  /* 0x000000040000795c */ /* 0x000fe20000300000 */
.L_x_27:
[----:B------:R-:W-:-:S13]  /*20f0*/  ISETP.NE.AND P1, PT, R22, RZ, PT ;  /* 0x000000ff1600720c */ /* 0x000fda0003f25270 */
[----:B01----:R-:W-:-:S04]  /*2100*/  @P1 IMAD R4, R3, 0x8, R6 ;  /* 0x0000000803041824 */ /* 0x003fc800078e0206 */
[----:B------:R-:W-:-:S05]  /*2110*/  @P1 VIADD R4, R4, 0x20 ;  /* 0x0000002004041836 */ /* 0x000fca0000000000 */
[----:B------:R-:W-:-:S04]  /*2120*/  @P1 PRMT R4, R19, 0x654, R4 ;  /* 0x0000065413041816 */ /* 0x000fc80000000004 */
[----:B------:R0:W-:Y:S01]  /*2130*/  @P1 SYNCS.ARRIVE.TRANS64.RED.A1T0 RZ, [R4+URZ], RZ ;  /* 0x000000ff04ff19a7 */ /* 0x0001e2000810043f */
[----:B------:R-:W-:-:S13]  /*2140*/  ISETP.GT.U32.AND P1, PT, R18, 0x1, PT ;  /* 0x000000011200780c */ /* 0x000fda0003f24070 */
[----:B0-----:R-:W-:Y:S05]  /*2150*/  @P1 BRA `(.L_x_28) ;  /* 0x0000000000041947 */ /* 0x001fea0003800000 */
[----:B------:R-:W-:Y:S01]  /*2160*/  BPT.TRAP 0x1 ;  /* 0x000000040000795c */ /* 0x000fe20000300000 */
.L_x_28:
[----:B------:R-:W-:Y:S01]  /*2170*/  UIADD3 UR5, UR5, 0x1, URZ ;  /* 0x0000000105057890 */ /* 0x000fe2000fffe03f */
[C---:B------:R-:W-:Y:S01]  /*2180*/  ISETP.GT.AND P2, PT, R0.reuse, 0x1, PT ;  /* 0x000000010000780c */ /* 0x040fe20003f44270 */
[----:B------:R-:W-:Y:S02]  /*2190*/  VIADD R3, R3, 0x1 ;  /* 0x0000000103037836 */ /* 0x000fe40000000000 */
[----:B------:R-:W-:Y:S01]  /*21a0*/  UISETP.NE.AND UP0, UPT, UR5, 0x4, UPT ;  /* 0x000000040500788c */ /* 0x000fe2000bf05270 */
[----:B------:R-:W-:Y:S02]  /*21b0*/  VIADD R0, R0, 0xffffffff ;  /* 0xffffffff00007836 */ /* 0x000fe40000000000 */
[C---:B------:R-:W-:Y:S01]  /*21c0*/  ISETP.NE.AND P1, PT, R3.reuse, 0x4, PT ;  /* 0x000000040300780c */ /* 0x040fe20003f25270 */
[----:B------:R-:W-:Y:S02]  /*21d0*/  USEL UR6, URZ, 0x1, UP0 ;  /* 0x000000013f067887 */ /* 0x000fe40008000000 */
[----:B------:R-:W-:Y:S01]  /*21e0*/  USEL UR5, UR5, URZ, UP0 ;  /* 0x0000003f05057287 */ /* 0x000fe20008000000 */
[----:B------:R-:W-:-:S03]  /*21f0*/  SEL R3, R3, RZ, P1 ;  /* 0x000000ff03037207 */ /* 0x000fc60000800000 */
[----:B------:R-:W-:Y:S01]  /*2200*/  LOP3.LUT R7, R7, UR6, RZ, 0x3c, !PT ;  /* 0x0000000607077c12 */ /* 0x000fe2000f8e3cff */
[----:B------:R-:W-:Y:S07]  /*2210*/  @P2 BRA `(.L_x_29) ;  /* 0xfffffff800882947 */ /* 0x000fee000383ffff */
.L_x_22:
[----:B01----:R-:W0:Y:S02]  /*2220*/  LDC R0, c[0x0][0x28c] ;  /* 0x0000a300ff007b82 */ /* 0x003e240000000800 */
[----:B0-----:R-:W-:-:S13]  /*2230*/  ISETP.GE.AND P1, PT, R0, 0x1, PT ;  /* 0x000000010000780c */ /* 0x001fda0003f26270 */
[----:B------:R-:W-:Y:S05]  /*2240*/  @!P1 BRA `(.L_x_30) ;  /* 0x0000000000389947 */ /* 0x000fea0003800000 */
[----:B------:R-:W-:Y:S05]  /*2250*/  @!P0 BRA `(.L_x_31) ;  /* 0x0000000000048947 */ /* 0x000fea0003800000 */
[----:B------:R-:W-:Y:S01]  /*2260*/  BPT.TRAP 0x1 ;  /* 0x000000040000795c */ /* 0x000fe20000300000 */
.L_x_31:
[----:B------:R-:W-:-:S13]  /*2270*/  ISETP.NE.AND P0, PT, R22, RZ, PT ;  /* 0x000000ff1600720c */ /* 0x000fda0003f05270 */
[----:B------:R-:W-:-:S05]  /*2280*/  VOTEU.ANY UP0, P0 ;  /* 0x00000000003f7886 */ /* 0x000fca0000000100 */
[----:B------:R-:W-:-:S06]  /*2290*/  @UP0 UIADD3 UR4, UR44, UR42, URZ ;  /* 0x0000002a2c040290 */ /* 0x000fcc000fffe03f */
[----:B------:R-:W-:-:S04]  /*22a0*/  IMAD.U32 R0, RZ, RZ, UR4 ;  /* 0x00000004ff007e24 */ /* 0x000fc8000f8e00ff */
[----:B------:R-:W-:-:S05]  /*22b0*/  @P0 IMAD.SHL.U32 R0, R0, 0x8, RZ ;  /* 0x0000000800000824 */ /* 0x000fca00078e00ff */
[----:B------:R-:W-:-:S04]  /*22c0*/  @P0 LOP3.LUT R0, R0, 0x18, RZ, 0xc0, !PT ;  /* 0x0000001800000812 */ /* 0x000fc800078ec0ff */
[----:B------:R-:W-:-:S04]  /*22d0*/  @P0 IADD3 R0, R6, 0x20, R0 ;  /* 0x0000002006000810 */ /* 0x000fc80007ffe000 */
[----:B------:R-:W-:-:S04]  /*22e0*/  @P0 PRMT R0, R19, 0x654, R0 ;  /* 0x0000065413000816 */ /* 0x000fc80000000000 */
[----:B------:R0:W-:Y:S01]  /*22f0*/  @P0 SYNCS.ARRIVE.TRANS64.RED.A1T0 RZ, [R0+URZ], RZ ;  /* 0x000000ff00ff09a7 */ /* 0x0001e2000810043f */
[----:B------:R-:W-:-:S13]  /*2300*/  ISETP.GT.U32.AND P0, PT, R18, 0x1, PT ;  /* 0x000000011200780c */ /* 0x000fda0003f04070 */
[----:B0-----:R-:W-:Y:S05]  /*2310*/  @P0 BRA `(.L_x_30) ;  /* 0x0000000000040947 */ /* 0x001fea0003800000 */
[----:B------:R-:W-:Y:S01]  /*2320*/  BPT.TRAP 0x1 ;  /* 0x000000040000795c */ /* 0x000fe20000300000 */
.L_x_30:
[----:B------:R-:W-:Y:S01]  /*2330*/  IMAD.SHL.U32 R3, R70, 0x40, RZ ;  /* 0x0000004046037824 */ /* 0x000fe200078e00ff */
[----:B------:R-:W-:Y:S01]  /*2340*/  ULDC UR6, c[0x0][0x288] ;  /* 0x0000a20000067ab9 */ /* 0x000fe20000000800 */
[----:B------:R-:W-:Y:S01]  /*2350*/  SHF.R.S32.HI R13, RZ, 0x1f, R69 ;  /* 0x0000001fff0d7819 */ /* 0x000fe20000011445 */
[----:B------:R-:W-:Y:S01]  /*2360*/  IMAD.SHL.U32 R6, R71, 0x80, RZ ;  /* 0x0000008047067824 */ /* 0x000fe200078e00ff */
[----:B------:R-:W-:Y:S01]  /*2370*/  ULDC.64 UR4, c[0x0][0x5d0] ;  /* 0x0001740000047ab9 */ /* 0x000fe20000000a00 */
[----:B------:R-:W-:Y:S01]  /*2380*/  LOP3.LUT R10, R3, 0x6, R63, 0xf8, !PT ;  /* 0x00000006030a7812 */ /* 0x000fe200078ef83f */
[----:B------:R-:W-:Y:S01]  /*2390*/  IMAD.WIDE R70, R71, 0x80, R56 ;  /* 0x0000008047467825 */ /* 0x000fe200078e0238 */
[----:B------:R-:W-:Y:S01]  /*23a0*/  ISETP.GE.AND P0, PT, R3, UR6, PT ;  /* 0x0000000603007c0c */ /* 0x000fe2000bf06270 */
[----:B------:R-:W-:Y:S01]  /*23b0*/  ULDC UR6, c[0x0][0x284] ;  /* 0x0000a10000067ab9 */ /* 0x000fe20000000800 */
[----:B------:R-:W-:Y:S01]  /*23c0*/  SHF.R.S32.HI R11, RZ, 0x1f, R10 ;  /* 0x0000001fff0b7819 */ /* 0x000fe2000001140a */
[----:B------:R-:W-:Y:S01]  /*23d0*/  IMAD R0, R13, UR4, RZ ;  /* 0x000000040d007c24 */ /* 0x000fe2000f8e02ff */
[----:B------:R-:W-:-:S03]  /*23e0*/  ISETP.GE.OR P0, PT, R6, UR6, P0 ;  /* 0x0000000606007c0c */ /* 0x000fc60008706670 */
[C---:B------:R-:W-:Y:S02]  /*23f0*/  IMAD R7, R69.reuse, UR5, R0 ;  /* 0x0000000545077c24 */ /* 0x040fe4000f8e0200 */
[----:B------:R-:W-:Y:S01]  /*2400*/  IMAD.WIDE.U32 R4, R69, UR4, R10 ;  /* 0x0000000445047c25 */ /* 0x000fe2000f8e000a */
[----:B------:R-:W-:-:S03]  /*2410*/  ULDC.64 UR4, c[0x0][0x5c8] ;  /* 0x0001720000047ab9 */ /* 0x000fc60000000a00 */
[----:B------:R-:W-:Y:S02]  /*2420*/  IMAD R9, R71, UR4, RZ ;  /* 0x0000000447097c24 */ /* 0x000fe4000f8e02ff */
[----:B------:R-:W-:Y:S02]  /*2430*/  IMAD.IADD R5, R5, 0x1, R7 ;  /* 0x0000000105057824 */ /* 0x000fe400078e0207 */
[C---:B------:R-:W-:Y:S02]  /*2440*/  IMAD R9, R70.reuse, UR5, R9 ;  /* 0x0000000546097c24 */ /* 0x040fe4000f8e0209 */
[----:B------:R-:W-:-:S04]  /*2450*/  IMAD.WIDE.U32 R72, R70, UR4, R4 ;  /* 0x0000000446487c25 */ /* 0x000fc8000f8e0004 */
[----:B------:R-:W-:Y:S01]  /*2460*/  IMAD.MOV.U32 R0, RZ, RZ, -0x1 ;  /* 0xffffffffff007424 */ /* 0x000fe200078e00ff */
[----:B------:R-:W-:Y:S06]  /*2470*/  @P0 BRA `(.L_x_32) ;  /* 0x00000020009c0947 */ /* 0x000fec0003800000 */
[----:B-----5:R-:W-:Y:S01]  /*2480*/  FSETP.NEU.AND P0, PT, R58, RZ, PT ;  /* 0x000000ff3a00720b */ /* 0x020fe20003f0d000 */
[----:B------:R-:W-:Y:S01]  /*2490*/  IMAD.IADD R4, R62, 0x1, -R3 ;  /* 0x000000013e047824 */ /* 0x000fe200078e0a03 */
[----:B------:R-:W-:Y:S01]  /*24a0*/  BSSY B0, `(.L_x_32) ;  /* 0x0000224000007945 */ /* 0x000fe20003800000 */
[----:B------:R-:W-:Y:S02]  /*24b0*/  IMAD.IADD R3, R67, 0x1, -R6 ;  /* 0x0000000143037824 */ /* 0x000fe400078e0a06 */
[----:B------:R-:W-:Y:S01]  /*24c0*/  IMAD.IADD R83, R73, 0x1, R9 ;  /* 0x0000000149537824 */ /* 0x000fe200078e0209 */
[----:B------:R-:W-:-:S04]  /*24d0*/  ISETP.GT.AND P2, PT, R4, RZ, PT ;  /* 0x000000ff0400720c */ /* 0x000fc80003f44270 */
[----:B------:R-:W-:-:S03]  /*24e0*/  ISETP.GT.AND P1, PT, R3, RZ, P2 ;  /* 0x000000ff0300720c */ /* 0x000fc60001724270 */
[----:B------:R-:W-:Y:S10]  /*24f0*/  @!P0 BRA `(.L_x_33) ;  /* 0x0000001400e88947 */ /* 0x000ff40003800000 */
[----:B------:R-:W0:Y:S01]  /*2500*/  LDC.64 R76, c[0x0][0x5b8] ;  /* 0x00016e00ff4c7b82 */ /* 0x000e220000000a00 */
[----:B------:R-:W-:-:S07]  /*2510*/  ULDC.64 UR4, c[0x0][0x5c0] ;  /* 0x0001700000047ab9 */ /* 0x000fce0000000a00 */
[----:B------:R-:W1:Y:S08]  /*2520*/  LDC.64 R78, c[0x0][0x5b0] ;  /* 0x00016c00ff4e7b82 */ /* 0x000e700000000a00 */
[----:B------:R-:W2:Y:S01]  /*2530*/  LDC.64 R80, c[0x0][0x5a8] ;  /* 0x00016a00ff507b82 */ /* 0x000ea20000000a00 */
[-C--:B0-----:R-:W-:Y:S02]  /*2540*/  IMAD R6, R13, R76.reuse, RZ ;  /* 0x0000004c0d067224 */ /* 0x081fe400078e02ff */
[----:B------:R-:W-:-:S04]  /*2550*/  IMAD.WIDE.U32 R74, R69, R76, R10 ;  /* 0x0000004c454a7225 */ /* 0x000fc800078e000a */
[----:B------:R-:W-:Y:S02]  /*2560*/  IMAD R73, R69, R77, R6 ;  /* 0x0000004d45497224 */ /* 0x000fe400078e0206 */
[-C--:B-1----:R-:W-:Y:S02]  /*2570*/  IMAD R5, R71, R78.reuse, RZ ;  /* 0x0000004e47057224 */ /* 0x082fe400078e02ff */
[----:B------:R-:W-:Y:S02]  /*2580*/  IMAD.IADD R13, R75, 0x1, R73 ;  /* 0x000000014b0d7824 */ /* 0x000fe400078e0249 */
[----:B------:R-:W-:Y:S02]  /*2590*/  IMAD.MOV.U32 R12, RZ, RZ, R74 ;  /* 0x000000ffff0c7224 */ /* 0x000fe400078e004a */
[C---:B------:R-:W-:Y:S02]  /*25a0*/  IMAD R77, R70.reuse, R79, R5 ;  /* 0x0000004f464d7224 */ /* 0x040fe400078e0205 */
[----:B------:R-:W-:-:S04]  /*25b0*/  IMAD.WIDE.U32 R6, R70, R78, R12 ;  /* 0x0000004e46067225 */ /* 0x000fc800078e000c */
[----:B------:R-:W-:Y:S01]  /*25c0*/  IMAD.IADD R5, R7, 0x1, R77 ;  /* 0x0000000107057824 */ /* 0x000fe200078e024d */
[----:B--2---:R-:W-:-:S04]  /*25d0*/  LEA R14, P0, R6, R80, 0x1 ;  /* 0x00000050060e7211 */ /* 0x004fc800078008ff */
[----:B------:R-:W-:-:S05]  /*25e0*/  LEA.HI.X R15, R6, R81, R5, 0x1, P0 ;  /* 0x00000051060f7211 */ /* 0x000fca00000f0c05 */
[----:B------:R0:W2:Y:S01]  /*25f0*/  @P1 LDG.E.LTC128B.U16 R5, desc[UR36][R14.64] ;  /* 0x000000240e051981 */ /* 0x0000a2000c1e1520 */
[----:B------:R-:W-:Y:S01]  /*2600*/  LEA R8, P0, R72, UR4, 0x1 ;  /* 0x0000000448087c11 */ /* 0x000fe2000f8008ff */
[----:B------:R-:W-:Y:S01]  /*2610*/  IMAD.WIDE.U32 R6, R70, R78, R10 ;  /* 0x0000004e46067225 */ /* 0x000fe200078e000a */
[----:B------:R-:W-:Y:S03]  /*2620*/  BSSY B1, `(.L_x_34) ;  /* 0x0000012000017945 */ /* 0x000fe60003800000 */
[----:B------:R-:W-:Y:S02]  /*2630*/  IMAD.IADD R7, R77, 0x1, R7 ;  /* 0x000000014d077824 */ /* 0x000fe400078e0207 */
[----:B------:R-:W-:Y:S01]  /*2640*/  IMAD.WIDE.U32 R20, R69, R76, R6 ;  /* 0x0000004c45147225 */ /* 0x000fe200078e0006 */
[----:B0-----:R-:W-:-:S03]  /*2650*/  SHF.L.U64.HI R15, R78, 0x3, R79 ;  /* 0x000000034e0f7819 */ /* 0x001fc6000001024f */
[----:B------:R-:W-:Y:S01]  /*2660*/  IMAD.IADD R7, R73, 0x1, R21 ;  /* 0x0000000149077824 */ /* 0x000fe200078e0215 */
[----:B------:R-:W-:Y:S01]  /*2670*/  LEA R6, P4, R20, R80, 0x1 ;  /* 0x0000005014067211 */ /* 0x000fe200078808ff */
[----:B------:R-:W-:-:S03]  /*2680*/  IMAD.SHL.U32 R14, R78, 0x8, RZ ;  /* 0x000000084e0e7824 */ /* 0x000fc600078e00ff */
[----:B------:R-:W-:Y:S01]  /*2690*/  LEA.HI.X R7, R20, R81, R7, 0x1, P4 ;  /* 0x0000005114077211 */ /* 0x000fe200020f0c07 */
[----:B--2---:R-:W-:-:S05]  /*26a0*/  HADD2.F32 R9, -RZ, R5.H0_H0 ;  /* 0x20000005ff097230 */ /* 0x004fca0000004100 */
[----:B------:R-:W-:-:S04]  /*26b0*/  FMUL R9, R9, R58 ;  /* 0x0000003a09097220 */ /* 0x000fc80000400000 */
[----:B------:R-:W-:Y:S01]  /*26c0*/  FFMA R24, R24, R23, R9 ;  /* 0x0000001718187223 */ /* 0x000fe20000000009 */
[----:B------:R-:W-:Y:S02]  /*26d0*/  LEA.HI.X R9, R72, UR5, R83, 0x1, P0 ;  /* 0x0000000548097c11 */ /* 0x000fe400080f0c53 */
[----:B------:R-:W-:Y:S02]  /*26e0*/  ISETP.GT.AND P0, PT, R4, 0x1, PT ;  /* 0x000000010400780c */ /* 0x000fe40003f04270 */
[----:B------:R-:W-:Y:S02]  /*26f0*/  F2FP.F16.F32.PACK_AB R24, RZ, R24 ;  /* 0x00000018ff18723e */ /* 0x000fe400000000ff */
[----:B------:R-:W-:-:S03]  /*2700*/  ISETP.GT.AND P3, PT, R3, RZ, P0 ;  /* 0x000000ff0300720c */ /* 0x000fc60000764270 */
[----:B------:R0:W-:Y:S10]  /*2710*/  @P1 STG.E.U16 desc[UR36][R8.64], R24 ;  /* 0x0000001808001986 */ /* 0x0001f4000c101524 */
[----:B------:R-:W-:Y:S05]  /*2720*/  @!P3 BRA `(.L_x_35) ;  /* 0x000000000004b947 */ /* 0x000fea0003800000 */
[----:B------:R1:W5:Y:S02]  /*2730*/  LDG.E.LTC128B.U16 R5, desc[UR36][R6.64+0x2] ;  /* 0x0000022406057981 */ /* 0x000364000c1e1520 */
.L_x_35:
[----:B------:R-:W-:Y:S05]  /*2740*/  BSYNC B1 ;  /* 0x0000000000017941 */ /* 0x000fea0003800000 */
.L_x_34:
[----:B-----5:R-:W-:Y:S01]  /*2750*/  HADD2.F32 R71, -RZ, R5.H0_H0 ;  /* 0x20000005ff477230 */ /* 0x020fe20000004100 */
[----:B------:R-:W-:Y:S01]  /*2760*/  ISETP.GT.AND P2, PT, R3, 0x8, P2 ;  /* 0x000000080300780c */ /* 0x000fe20001744270 */
[----:B------:R-:W-:Y:S01]  /*2770*/  IMAD.WIDE.U32 R20, R70, R78, R14 ;  /* 0x0000004e46147225 */ /* 0x000fe200078e000e */
[----:B0-----:R-:W-:-:S03]  /*2780*/  PRMT R24, R5, 0x7610, R24 ;  /* 0x0000761005187816 */ /* 0x001fc60000000018 */
[----:B------:R-:W-:Y:S01]  /*2790*/  FMUL R12, R71, R58 ;  /* 0x0000003a470c7220 */ /* 0x000fe20000400000 */
[----:B------:R-:W-:Y:S01]  /*27a0*/  IMAD.IADD R77, R77, 0x1, R21 ;  /* 0x000000014d4d7824 */ /* 0x000fe200078e0215 */
[----:B------:R-:W-:Y:S02]  /*27b0*/  IADD3 R74, P1, R74, R20, RZ ;  /* 0x000000144a4a7210 */ /* 0x000fe40007f3e0ff */
[----:B------:R-:W-:-:S03]  /*27c0*/  FFMA R12, R25, R23, R12 ;  /* 0x00000017190c7223 */ /* 0x000fc6000000000c */
[----:B------:R-:W-:Y:S01]  /*27d0*/  IMAD.X R13, R77, 0x1, R13, P1 ;  /* 0x000000014d0d7824 */ /* 0x000fe200008e060d */
[C---:B------:R-:W-:Y:S02]  /*27e0*/  LEA R14, P1, R74.reuse, R80, 0x1 ;  /* 0x000000504a0e7211 */ /* 0x040fe400078208ff */
[----:B------:R-:W-:Y:S02]  /*27f0*/  F2FP.F16.F32.PACK_AB R12, RZ, R12 ;  /* 0x0000000cff0c723e */ /* 0x000fe400000000ff */
[----:B------:R-:W-:Y:S02]  /*2800*/  LEA.HI.X R15, R74, R81, R13, 0x1, P1 ;  /* 0x000000514a0f7211 */ /* 0x000fe400008f0c0d */
[----:B------:R-:W-:-:S05]  /*2810*/  PRMT R21, R12, 0x7610, R21 ;  /* 0x000076100c157816 */ /* 0x000fca0000000015 */
[----:B------:R0:W-:Y:S04]  /*2820*/  @P3 STG.E.U16 desc[UR36][R8.64+0x2], R21 ;  /* 0x0000021508003986 */ /* 0x0001e8000c101524 */
[----:B------:R-:W2:Y:S01]  /*2830*/  @P2 LDG.E.LTC128B.U16 R24, desc[UR36][R14.64] ;  /* 0x000000240e182981 */ /* 0x000ea2000c1e1520 */
[----:B------:R-:W-:Y:S01]  /*2840*/  IADD3 R20, P1, R10, R20, RZ ;  /* 0x000000140a147210 */ /* 0x000fe20007f3e0ff */
[----:B------:R-:W-:Y:S01]  /*2850*/  BSSY B1, `(.L_x_36) ;  /* 0x0000011000017945 */ /* 0x000fe20003800000 */
[----:B------:R-:W-:Y:S02]  /*2860*/  SHF.L.U64.HI R13, R59, 0x1, R60 ;  /* 0x000000013b0d7819 */ /* 0x000fe4000001023c */
[----:B------:R-:W-:Y:S01]  /*2870*/  ISETP.GT.AND P0, PT, R3, 0x8, P0 ;  /* 0x000000080300780c */ /* 0x000fe20000704270 */
[----:B0-----:R-:W-:Y:S01]  /*2880*/  IMAD.X R21, R11, 0x1, R77, P1 ;  /* 0x000000010b157824 */ /* 0x001fe200008e064d */
[----:B------:R-:W-:Y:S01]  /*2890*/  LEA R12, P1, R59, R8, 0x1 ;  /* 0x000000083b0c7211 */ /* 0x000fe200078208ff */
[----:B------:R-:W-:-:S04]  /*28a0*/  IMAD.WIDE.U32 R20, R69, R76, R20 ;  /* 0x0000004c45147225 */ /* 0x000fc800078e0014 */
[----:B------:R-:W-:Y:S01]  /*28b0*/  IMAD.X R13, R13, 0x1, R9, P1 ;  /* 0x000000010d0d7824 */ /* 0x000fe200008e0609 */
[----:B------:R-:W-:Y:S01]  /*28c0*/  LEA R10, P3, R20, R80, 0x1 ;  /* 0x00000050140a7211 */ /* 0x000fe200078608ff */
[----:B------:R-:W-:-:S05]  /*28d0*/  IMAD.IADD R11, R73, 0x1, R21 ;  /* 0x00000001490b7824 */ /* 0x000fca00078e0215 */
[----:B------:R-:W-:Y:S01]  /*28e0*/  LEA.HI.X R11, R20, R81, R11, 0x1, P3 ;  /* 0x00000051140b7211 */ /* 0x000fe200018f0c0b */
[----:B--2---:R-:W-:-:S05]  /*28f0*/  HADD2.F32 R5, -RZ, R24.H0_H0 ;  /* 0x20000018ff057230 */ /* 0x004fca0000004100 */
[----:B------:R-:W-:-:S04]  /*2900*/  FMUL R5, R5, R58 ;  /* 0x0000003a05057220 */ /* 0x000fc80000400000 */
[----:B------:R-:W-:-:S05]  /*2910*/  FFMA R5, R26, R23, R5 ;  /* 0x000000171a057223 */ /* 0x000fca0000000005 */
[----:B------:R-:W-:-:S05]  /*2920*/  F2FP.F16.F32.PACK_AB R5, RZ, R5 ;  /* 0x00000005ff05723e */ /* 0x000fca00000000ff */
[----:B------:R0:W-:Y:S01]  /*2930*/  @P2 STG.E.U16 desc[UR36][R12.64], R5 ;  /* 0x000000050c002986 */ /* 0x0001e2000c101524 */
[----:B------:R-:W-:Y:S05]  /*2940*/  @!P0 BRA `(.L_x_37) ;  /* 0x0000000000048947 */ /* 0x000fea0003800000 */
[----:B------:R2:W5:Y:S02]  /*2950*/  LDG.E.LTC128B.U16 R24, desc[UR36][R10.64+0x2] ;  /* 0x000002240a187981 */ /* 0x000564000c1e1520 */
.L_x_37:
[----:B------:R-:W-:Y:S05]  /*2960*/  BSYNC B1 ;  /* 0x0000000000017941 */ /* 0x000fea0003800000 */
.L_x_36:
[----:B0----5:R-:W-:Y:S01]  /*2970*/  HADD2.F32 R5, -RZ, R24.H0_H0 ;  /* 0x20000018ff057230 */ /* 0x021fe20000004100 */
[----:B------:R-:W-:Y:S01]  /*2980*/  ISETP.GT.AND P1, PT, R4, 0x8, PT ;  /* 0x000000080400780c */ /* 0x000fe20003f24270 */
[----:B------:R-:W-:Y:S03]  /*2990*/  BSSY B1, `(.L_x_38) ;  /* 0x0000008000017945 */ /* 0x000fe60003800000 */
[----:B------:R-:W-:Y:S01]  /*29a0*/  FMUL R14, R5, R58 ;  /* 0x0000003a050e7220 */ /* 0x000fe20000400000 */
[----:B------:R-:W-:-:S03]  /*29b0*/  ISETP.GT.AND P2, PT, R3, RZ, P1 ;  /* 0x000000ff0300720c */ /* 0x000fc60000f44270 */
[----:B------:R-:W-:-:S05]  /*29c0*/  FFMA R14, R27, R23, R14 ;  /* 0x000000171b0e7223 */ /* 0x000fca000000000e */
[----:B------:R-:W-:-:S05]  /*29d0*/  F2FP.F16.F32.PACK_AB R14, RZ, R14 ;  /* 0x0000000eff0e723e */ /* 0x000fca00000000ff */
[----:B------:R0:W-:Y:S01]  /*29e0*/  @P0 STG.E.U16 desc[UR36][R12.64+0x2], R14 ;  /* 0x0000020e0c000986 */ /* 0x0001e2000c101524 */
[----:B------:R-:W-:Y:S05]  /*29f0*/  @!P2 BRA `(.L_x_39) ;  /* 0x000000000004a947 */ /* 0x000fea0003800000 */
[----:B------:R3:W5:Y:S02]  /*2a00*/  LDG.E.LTC128B.U16 R24, desc[UR36][R6.64+0x10] ;  /* 0x0000102406187981 */ /* 0x000764000c1e1520 */
.L_x_39:
[----:B------:R-:W-:Y:S05]  /*2a10*/  BSYNC B1 ;  /* 0x0000000000017941 */ /* 0x000fea0003800000 */
.L_x_38:
[----:B-----5:R-:W-:Y:S01]  /*2a20*/  HADD2.F32 R5, -RZ, R24.H0_H0 ;  /* 0x20000018ff057230 */ /* 0x020fe20000004100 */
        /* <DEDUP_REMOVED lines=9> */
.L_x_41:
[----:B------:R-:W-:Y:S05]  /*2ac0*/  BSYNC B1 ;  /* 0x0000000000017941 */ /* 0x000fea0003800000 */
.L_x_40:
[----:B----45:R-:W-:Y:S01]  /*2ad0*/  HADD2.F32 R5, -RZ, R24.H0_H0 ;  /* 0x20000018ff057230 */ /* 0x030fe20000004100 */
[----:B------:R-:W-:Y:S01]  /*2ae0*/  ISETP.GT.AND P1, PT, R3, 0x8, P1 ;  /* 0x000000080300780c */ /* 0x000fe20000f24270 */
[----:B------:R-:W-:Y:S03]  /*2af0*/  BSSY B1, `(.L_x_42) ;  /* 0x0000007000017945 */ /* 0x000fe60003800000 */
[----:B0-----:R-:W-:-:S04]  /*2b00*/  FMUL R14, R5, R58 ;  /* 0x0000003a050e7220 */ /* 0x001fc80000400000 */
[----:B------:R-:W-:-:S05]  /*2b10*/  FFMA R14, R29, R23, R14 ;  /* 0x000000171d0e7223 */ /* 0x000fca000000000e */
[----:B------:R-:W-:-:S05]  /*2b20*/  F2FP.F16.F32.PACK_AB R14, RZ, R14 ;  /* 0x0000000eff0e723e */ /* 0x000fca00000000ff */
[----:B------:R0:W-:Y:S01]  /*2b30*/  @P3 STG.E.U16 desc[UR36][R8.64+0x12], R14 ;  /* 0x0000120e08003986 */ /* 0x0001e2000c101524 */
[----:B------:R-:W-:Y:S05]  /*2b40*/  @!P1 BRA `(.L_x_43) ;  /* 0x0000000000049947 */ /* 0x000fea0003800000 */
[----:B------:R4:W5:Y:S02]  /*2b50*/  LDG.E.LTC128B.U16 R24, desc[UR36][R10.64+0x10] ;  /* 0x000010240a187981 */ /* 0x000964000c1e1520 */
.L_x_43:
[----:B------:R-:W-:Y:S05]  /*2b60*/  BSYNC B1 ;  /* 0x0000000000017941 */ /* 0x000fea0003800000 */
.L_x_42:
[----:B-----5:R-:W-:Y:S01]  /*2b70*/  HADD2.F32 R5, -RZ, R24.H0_H0 ;  /* 0x20000018ff057230 */ /* 0x020fe20000004100 */
[----:B------:R-:W-:Y:S01]  /*2b80*/  ISETP.GT.AND P0, PT, R3, 0x8, P0 ;  /* 0x000000080300780c */ /* 0x000fe20000704270 */
[----:B------:R-:W-:Y:S03]  /*2b90*/  BSSY B1, `(.L_x_44) ;  /* 0x0000007000017945 */ /* 0x000fe60003800000 */
[----:B------:R-:W-:-:S04]  /*2ba0*/  FMUL R5, R5, R58 ;  /* 0x0000003a05057220 */ /* 0x000fc80000400000 */
[----:B------:R-:W-:-:S05]  /*2bb0*/  FFMA R5, R30, R23, R5 ;  /* 0x000000171e057223 */ /* 0x000fca0000000005 */
[----:B------:R-:W-:-:S05]  /*2bc0*/  F2FP.F16.F32.PACK_AB R5, RZ, R5 ;  /* 0x00000005ff05723e */ /* 0x000fca00000000ff */
[----:B------:R0:W-:Y:S01]  /*2bd0*/  @P1 STG.E.U16 desc[UR36][R12.64+0x10], R5 ;  /* 0x000010050c001986 */ /* 0x0001e2000c101524 */
[----:B------:R-:W-:Y:S05]  /*2be0*/  @!P0 BRA `(.L_x_45) ;  /* 0x0000000000048947 */ /* 0x000fea0003800000 */
[----:B------:R0:W5:Y:S02]  /*2bf0*/  LDG.E.LTC128B.U16 R24, desc[UR36][R10.64+0x12] ;  /* 0x000012240a187981 */ /* 0x000164000c1e1520 */
.L_x_45:
[----:B------:R-:W-:Y:S05]  /*2c00*/  BSYNC B1 ;  /* 0x0000000000017941 */ /* 0x000fea0003800000 */
.L_x_44:
        /* <DEDUP_REMOVED lines=10> */
.L_x_47:
[----:B------:R-:W-:Y:S05]  /*2cb0*/  BSYNC B1 ;  /* 0x0000000000017941 */ /* 0x000fea0003800000 */
.L_x_46:
        /* <DEDUP_REMOVED lines=10> */
.L_x_49:
[----:B------:R-:W-:Y:S05]  /*2d60*/  BSYNC B1 ;  /* 0x0000000000017941 */ /* 0x000fea0003800000 */
.L_x_48:
[----:B0----5:R-:W-:Y:S01]  /*2d70*/  HADD2.F32 R5, -RZ, R24.H0_H0 ;  /* 0x20000018ff057230 */ /* 0x021fe20000004100 */
        /* <DEDUP_REMOVED lines=8> */
.L_x_51:
[----:B------:R-:W-:Y:S05]  /*2e00*/  BSYNC B1 ;  /* 0x0000000000017941 */ /* 0x000fea0003800000 */
.L_x_50:
        /* <DEDUP_REMOVED lines=9> */
.L_x_53:
[----:B------:R-:W-:Y:S05]  /*2ea0*/  BSYNC B1 ;  /* 0x0000000000017941 */ /* 0x000fea0003800000 */
.L_x_52:
        /* <DEDUP_REMOVED lines=10> */
.L_x_55:
[----:B------:R-:W-:Y:S05]  /*2f50*/  BSYNC B1 ;  /* 0x0000000000017941 */ /* 0x000fea0003800000 */
.L_x_54:
        /* <DEDUP_REMOVED lines=10> */
.L_x_57:
[----:B------:R-:W-:Y:S05]  /*3000*/  BSYNC B1 ;  /* 0x0000000000017941 */ /* 0x000fea0003800000 */
.L_x_56:
        /* <DEDUP_REMOVED lines=9> */
.L_x_59:
[----:B------:R-:W-:Y:S05]  /*30a0*/  BSYNC B1 ;  /* 0x0000000000017941 */ /* 0x000fea0003800000 */
.L_x_58:
        /* <DEDUP_REMOVED lines=9> */
.L_x_61:
[----:B------:R-:W-:Y:S05]  /*3140*/  BSYNC B1 ;  /* 0x0000000000017941 */ /* 0x000fea0003800000 */
.L_x_60:
        /* <DEDUP_REMOVED lines=10> */
.L_x_63:
[----:B------:R-:W-:Y:S05]  /*31f0*/  BSYNC B1 ;  /* 0x0000000000017941 */ /* 0x000fea0003800000 */
.L_x_62:
        /* <DEDUP_REMOVED lines=10> */
.L_x_65:
[----:B------:R-:W-:Y:S05]  /*32a0*/  BSYNC B1 ;  /* 0x0000000000017941 */ /* 0x000fea0003800000 */
.L_x_64:
        /* <DEDUP_REMOVED lines=9> */
.L_x_67:
[----:B------:R-:W-:Y:S05]  /*3340*/  BSYNC B1 ;  /* 0x0000000000017941 */ /* 0x000fea0003800000 */
.L_x_66:
        /* <DEDUP_REMOVED lines=9> */
.L_x_69:
[----:B------:R-:W-:Y:S05]  /*33e0*/  BSYNC B1 ;  /* 0x0000000000017941 */ /* 0x000fea0003800000 */
.L_x_68:
        /* <DEDUP_REMOVED lines=10> */
.L_x_71:
[----:B------:R-:W-:Y:S05]  /*3490*/  BSYNC B1 ;  /* 0x0000000000017941 */ /* 0x000fea0003800000 */
.L_x_70:
        /* <DEDUP_REMOVED lines=10> */
.L_x_73:
[----:B------:R-:W-:Y:S05]  /*3540*/  BSYNC B1 ;  /* 0x0000000000017941 */ /* 0x000fea0003800000 */
.L_x_72:
        /* <DEDUP_REMOVED lines=9> */
.L_x_75:
[----:B------:R-:W-:Y:S05]  /*35e0*/  BSYNC B1 ;  /* 0x0000000000017941 */ /* 0x000fea0003800000 */
.L_x_74:
        /* <DEDUP_REMOVED lines=9> */
.L_x_77:
[----:B------:R-:W-:Y:S05]  /*3680*/  BSYNC B1 ;  /* 0x0000000000017941 */ /* 0x000fea0003800000 */
.L_x_76:
        /* <DEDUP_REMOVED lines=10> */
.L_x_79:
[----:B------:R-:W-:Y:S05]  /*3730*/  BSYNC B1 ;  /* 0x0000000000017941 */ /* 0x000fea0003800000 */
.L_x_78:
        /* <DEDUP_REMOVED lines=10> */
.L_x_81:
[----:B------:R-:W-:Y:S05]  /*37e0*/  BSYNC B1 ;  /* 0x0000000000017941 */ /* 0x000fea0003800000 */
.L_x_80:
        /* <DEDUP_REMOVED lines=9> */
.L_x_83:
[----:B------:R-:W-:Y:S05]  /*3880*/  BSYNC B1 ;  /* 0x0000000000017941 */ /* 0x000fea0003800000 */
.L_x_82:
        /* <DEDUP_REMOVED lines=9> */
.L_x_85:
[----:B------:R-:W-:Y:S05]  /*3920*/  BSYNC B1 ;  /* 0x0000000000017941 */ /* 0x000fea0003800000 */
.L_x_84:
        /* <DEDUP_REMOVED lines=10> */
.L_x_87:
[----:B------:R-:W-:Y:S05]  /*39d0*/  BSYNC B1 ;  /* 0x0000000000017941 */ /* 0x000fea0003800000 */
.L_x_86:
[----:B-----5:R-:W-:Y:S01]  /*39e0*/  HADD2.F32 R5, -RZ, R24.H0_H0 ;  /* 0x20000018ff057230 */ /* 0x020fe20000004100 */
[----:B------:R-:W-:Y:S01]  /*39f0*/  ISETP.GT.AND P0, PT, R4, 0x39, PT ;  /* 0x000000390400780c */ /* 0x000fe20003f04270 */
[----:B------:R-:W-:Y:S01]  /*3a00*/  @P2 IMAD.MOV.U32 R4, RZ, RZ, R8 ;  /* 0x000000ffff042224 */ /* 0x000fe200078e0008 */
[----:B------:R-:W-:Y:S02]  /*3a10*/  BSSY B1, `(.L_x_88) ;  /* 0x000000a000017945 */ /* 0x000fe40003800000 */
[----:B------:R-:W-:Y:S01]  /*3a20*/  FMUL R5, R5, R58 ;  /* 0x0000003a05057220 */ /* 0x000fe20000400000 */
[----:B------:R-:W-:-:S03]  /*3a30*/  ISETP.GT.AND P3, PT, R3, RZ, P0 ;  /* 0x000000ff0300720c */ /* 0x000fc60000764270 */
[----:B------:R-:W-:-:S05]  /*3a40*/  FFMA R5, R52, R23, R5 ;  /* 0x0000001734057223 */ /* 0x000fca0000000005 */
[----:B------:R-:W-:-:S04]  /*3a50*/  F2FP.F16.F32.PACK_AB R5, RZ, R5 ;  /* 0x00000005ff05723e */ /* 0x000fc800000000ff */
[----:B0-----:R-:W-:Y:S01]  /*3a60*/  PRMT R14, R5, 0x7610, R14 ;  /* 0x00007610050e7816 */ /* 0x001fe2000000000e */
[----:B------:R-:W-:-:S05]  /*3a70*/  @P2 IMAD.MOV.U32 R5, RZ, RZ, R9 ;  /* 0x000000ffff052224 */ /* 0x000fca00078e0009 */
[----:B------:R0:W-:Y:S01]  /*3a80*/  @P2 STG.E.U16 desc[UR36][R4.64+0x70], R14 ;  /* 0x0000700e04002986 */ /* 0x0001e2000c101524 */
[----:B------:R-:W-:Y:S05]  /*3a90*/  @!P3 BRA `(.L_x_89) ;  /* 0x000000000004b947 */ /* 0x000fea0003800000 */
[----:B------:R0:W5:Y:S02]  /*3aa0*/  LDG.E.LTC128B.U16 R24, desc[UR36][R6.64+0x72] ;  /* 0x0000722406187981 */ /* 0x000164000c1e1520 */
.L_x_89:
[----:B------:R-:W-:Y:S05]  /*3ab0*/  BSYNC B1 ;  /* 0x0000000000017941 */ /* 0x000fea0003800000 */
.L_x_88:
        /* <DEDUP_REMOVED lines=9> */
.L_x_91:
[----:B------:R-:W-:Y:S05]  /*3b50*/  BSYNC B1 ;  /* 0x0000000000017941 */ /* 0x000fea0003800000 */
.L_x_90:
[----:B-----5:R-:W-:Y:S01]  /*3b60*/  HADD2.F32 R5, -RZ, R24.H0_H0 ;  /* 0x20000018ff057230 */ /* 0x020fe20000004100 */
[----:B------:R-:W-:Y:S01]  /*3b70*/  ISETP.GT.AND P0, PT, R3, 0x8, P0 ;  /* 0x000000080300780c */ /* 0x000fe20000704270 */
[----:B0-----:R-:W-:Y:S01]  /*3b80*/  @P1 IMAD.MOV.U32 R4, RZ, RZ, R12 ;  /* 0x000000ffff041224 */ /* 0x001fe200078e000c */
[----:B------:R-:W-:Y:S02]  /*3b90*/  BSSY B1, `(.L_x_92) ;  /* 0x0000009000017945 */ /* 0x000fe40003800000 */
[----:B------:R-:W-:-:S04]  /*3ba0*/  FMUL R5, R5, R58 ;  /* 0x0000003a05057220 */ /* 0x000fc80000400000 */
[----:B------:R-:W-:-:S05]  /*3bb0*/  FFMA R5, R54, R23, R5 ;  /* 0x0000001736057223 */ /* 0x000fca0000000005 */
[----:B------:R-:W-:-:S04]  /*3bc0*/  F2FP.F16.F32.PACK_AB R5, RZ, R5 ;  /* 0x00000005ff05723e */ /* 0x000fc800000000ff */
[----:B-1-3--:R-:W-:Y:S01]  /*3bd0*/  PRMT R6, R5, 0x7610, R6 ;  /* 0x0000761005067816 */ /* 0x00afe20000000006 */
[----:B------:R-:W-:-:S05]  /*3be0*/  @P1 IMAD.MOV.U32 R5, RZ, RZ, R13 ;  /* 0x000000ffff051224 */ /* 0x000fca00078e000d */
[----:B------:R0:W-:Y:S01]  /*3bf0*/  @P1 STG.E.U16 desc[UR36][R4.64+0x70], R6 ;  /* 0x0000700604001986 */ /* 0x0001e2000c101524 */
[----:B------:R-:W-:Y:S05]  /*3c00*/  @!P0 BRA `(.L_x_93) ;  /* 0x0000000000048947 */ /* 0x000fea0003800000 */
[----:B------:R1:W5:Y:S02]  /*3c10*/  LDG.E.LTC128B.U16 R24, desc[UR36][R10.64+0x72] ;  /* 0x000072240a187981 */ /* 0x000364000c1e1520 */
.L_x_93:
[----:B------:R-:W-:Y:S05]  /*3c20*/  BSYNC B1 ;  /* 0x0000000000017941 */ /* 0x000fea0003800000 */
.L_x_92:
[----:B------:R-:W-:Y:S05]  /*3c30*/  @!P0 BRA `(.L_x_94) ;  /* 0x0000000800a88947 */ /* 0x000fea0003800000 */
[----:B-----5:R-:W-:-:S05]  /*3c40*/  HADD2.F32 R3, -RZ, R24.H0_H0 ;  /* 0x20000018ff037230 */ /* 0x020fca0000004100 */
[----:B0-----:R-:W-:-:S04]  /*3c50*/  FMUL R4, R3, R58 ;  /* 0x0000003a03047220 */ /* 0x001fc80000400000 */
[----:B------:R-:W-:-:S05]  /*3c60*/  FFMA R4, R55, R23, R4 ;  /* 0x0000001737047223 */ /* 0x000fca0000000004 */
[----:B------:R-:W-:-:S05]  /*3c70*/  F2FP.F16.F32.PACK_AB R4, RZ, R4 ;  /* 0x00000004ff04723e */ /* 0x000fca00000000ff */
[----:B------:R3:W-:Y:S01]  /*3c80*/  STG.E.U16 desc[UR36][R12.64+0x72], R4 ;  /* 0x000072040c007986 */ /* 0x0007e2000c101524 */
[----:B------:R-:W-:Y:S05]  /*3c90*/  BRA `(.L_x_94) ;  /* 0x0000000800907947 */ /* 0x000fea0003800000 */
.L_x_33:
[----:B------:R-:W-:Y:S01]  /*3ca0*/  ISETP.GT.AND P3, PT, R4, 0x1, PT ;  /* 0x000000010400780c */ /* 0x000fe20003f64270 */
[----:B------:R-:W-:Y:S01]  /*3cb0*/  ULDC.64 UR4, c[0x0][0x5c0] ;  /* 0x0001700000047ab9 */ /* 0x000fe20000000a00 */
[-C--:B------:R-:W-:Y:S01]  /*3cc0*/  FMUL R24, R24, R23.reuse ;  /* 0x0000001718187220 */ /* 0x080fe20000400000 */
[----:B------:R-:W-:Y:S01]  /*3cd0*/  LEA R6, P4, R72, UR4, 0x1 ;  /* 0x0000000448067c11 */ /* 0x000fe2000f8808ff */
[-C--:B------:R-:W-:Y:S01]  /*3ce0*/  FMUL R25, R25, R23.reuse ;  /* 0x0000001719197220 */ /* 0x080fe20000400000 */
[----:B------:R-:W-:Y:S01]  /*3cf0*/  ISETP.GT.AND P0, PT, R3, RZ, P3 ;  /* 0x000000ff0300720c */ /* 0x000fe20001f04270 */
[-C--:B------:R-:W-:Y:S01]  /*3d00*/  FMUL R26, R26, R23.reuse ;  /* 0x000000171a1a7220 */ /* 0x080fe20000400000 */
[----:B------:R-:W-:Y:S01]  /*3d10*/  F2FP.F16.F32.PACK_AB R24, RZ, R24 ;  /* 0x00000018ff18723e */ /* 0x000fe200000000ff */
[-C--:B------:R-:W-:Y:S01]  /*3d20*/  FMUL R27, R27, R23.reuse ;  /* 0x000000171b1b7220 */ /* 0x080fe20000400000 */
[----:B------:R-:W-:Y:S01]  /*3d30*/  LEA.HI.X R7, R72, UR5, R83, 0x1, P4 ;  /* 0x0000000548077c11 */ /* 0x000fe2000a0f0c53 */
[----:B------:R-:W-:Y:S01]  /*3d40*/  FMUL R28, R28, R23 ;  /* 0x000000171c1c7220 */ /* 0x000fe20000400000 */
[----:B------:R-:W-:Y:S01]  /*3d50*/  F2FP.F16.F32.PACK_AB R25, RZ, R25 ;  /* 0x00000019ff19723e */ /* 0x000fe200000000ff */
[-C--:B------:R-:W-:Y:S01]  /*3d60*/  FMUL R29, R29, R23.reuse ;  /* 0x000000171d1d7220 */ /* 0x080fe20000400000 */
[----:B------:R-:W-:Y:S01]  /*3d70*/  ISETP.GT.AND P2, PT, R3, 0x8, P2 ;  /* 0x000000080300780c */ /* 0x000fe20001744270 */
[----:B------:R-:W-:Y:S01]  /*3d80*/  @P1 STG.E.U16 desc[UR36][R6.64], R24 ;  /* 0x0000001806001986 */ /* 0x000fe2000c101524 */
[----:B------:R-:W-:Y:S01]  /*3d90*/  ISETP.GT.AND P1, PT, R4, 0x8, PT ;  /* 0x000000080400780c */ /* 0x000fe20003f24270 */
[-C--:B------:R-:W-:Y:S01]  /*3da0*/  FMUL R30, R30, R23.reuse ;  /* 0x000000171e1e7220 */ /* 0x080fe20000400000 */
[C---:B------:R-:W-:Y:S01]  /*3db0*/  SHF.L.U64.HI R5, R59.reuse, 0x1, R60 ;  /* 0x000000013b057819 */ /* 0x040fe2000001023c */
[----:B------:R-:W-:Y:S01]  /*3dc0*/  @P0 STG.E.U16 desc[UR36][R6.64+0x2], R25 ;  /* 0x0000021906000986 */ /* 0x000fe2000c101524 */
[----:B------:R-:W-:Y:S01]  /*3dd0*/  LEA R8, P5, R59, R6, 0x1 ;  /* 0x000000063b087211 */ /* 0x000fe200078a08ff */
[-C--:B------:R-:W-:Y:S01]  /*3de0*/  FMUL R31, R31, R23.reuse ;  /* 0x000000171f1f7220 */ /* 0x080fe20000400000 */
[----:B------:R-:W-:Y:S01]  /*3df0*/  ISETP.GT.AND P3, PT, R3, 0x8, P3 ;  /* 0x000000080300780c */ /* 0x000fe20001f64270 */
[-C--:B------:R-:W-:Y:S01]  /*3e00*/  FMUL R32, R32, R23.reuse ;  /* 0x0000001720207220 */ /* 0x080fe20000400000 */
[----:B------:R-:W-:Y:S01]  /*3e10*/  ISETP.GT.AND P0, PT, R4, 0x9, PT ;  /* 0x000000090400780c */ /* 0x000fe20003f04270 */
[----:B------:R-:W-:Y:S01]  /*3e20*/  IMAD.X R9, R5, 0x1, R7, P5 ;  /* 0x0000000105097824 */ /* 0x000fe200028e0607 */
[----:B------:R-:W-:Y:S01]  /*3e30*/  ISETP.GT.AND P4, PT, R3, RZ, P1 ;  /* 0x000000ff0300720c */ /* 0x000fe20000f84270 */
[-C--:B------:R-:W-:Y:S01]  /*3e40*/  FMUL R33, R33, R23.reuse ;  /* 0x0000001721217220 */ /* 0x080fe20000400000 */
[----:B------:R-:W-:Y:S01]  /*3e50*/  F2FP.F16.F32.PACK_AB R26, RZ, R26 ;  /* 0x0000001aff1a723e */ /* 0x000fe200000000ff */
[-C--:B------:R-:W-:Y:S01]  /*3e60*/  FMUL R34, R34, R23.reuse ;  /* 0x0000001722227220 */ /* 0x080fe20000400000 */
[----:B------:R-:W-:Y:S01]  /*3e70*/  ISETP.GT.AND P5, PT, R3, RZ, P0 ;  /* 0x000000ff0300720c */ /* 0x000fe200007a4270 */
[----:B------:R-:W-:Y:S01]  /*3e80*/  FMUL R35, R35, R23 ;  /* 0x0000001723237220 */ /* 0x000fe20000400000 */
[----:B------:R-:W-:Y:S01]  /*3e90*/  F2FP.F16.F32.PACK_AB R27, RZ, R27 ;  /* 0x0000001bff1b723e */ /* 0x000fe200000000ff */
[----:B------:R-:W-:Y:S01]  /*3ea0*/  @P2 STG.E.U16 desc[UR36][R8.64], R26 ;  /* 0x0000001a08002986 */ /* 0x000fe2000c101524 */
[----:B------:R-:W-:Y:S01]  /*3eb0*/  F2FP.F16.F32.PACK_AB R28, RZ, R28 ;  /* 0x0000001cff1c723e */ /* 0x000fe200000000ff */
[-C--:B------:R-:W-:Y:S01]  /*3ec0*/  FMUL R36, R36, R23.reuse ;  /* 0x0000001724247220 */ /* 0x080fe20000400000 */
[----:B------:R-:W-:Y:S01]  /*3ed0*/  ISETP.GT.AND P2, PT, R3, 0x8, P1 ;  /* 0x000000080300780c */ /* 0x000fe20000f44270 */
[----:B------:R-:W-:Y:S01]  /*3ee0*/  @P3 STG.E.U16 desc[UR36][R8.64+0x2], R27 ;  /* 0x0000021b08003986 */ /* 0x000fe2000c101524 */
[----:B------:R-:W-:Y:S01]  /*3ef0*/  ISETP.GT.AND P1, PT, R4, 0x10, PT ;  /* 0x000000100400780c */ /* 0x000fe20003f24270 */
[----:B------:R-:W-:Y:S01]  /*3f00*/  FMUL R37, R37, R23 ;  /* 0x0000001725257220 */ /* 0x000fe20000400000 */
[----:B------:R-:W-:Y:S01]  /*3f10*/  F2FP.F16.F32.PACK_AB R29, RZ, R29 ;  /* 0x0000001dff1d723e */ /* 0x000fe200000000ff */
[----:B------:R-:W-:Y:S01]  /*3f20*/  @P4 STG.E.U16 desc[UR36][R6.64+0x10], R28 ;  /* 0x0000101c06004986 */ /* 0x000fe2000c101524 */
[C---:B------:R-:W-:Y:S01]  /*3f30*/  ISETP.GT.AND P3, PT, R3.reuse, 0x8, P0 ;  /* 0x000000080300780c */ /* 0x040fe20000764270 */
[-C--:B------:R-:W-:Y:S01]  /*3f40*/  FMUL R38, R38, R23.reuse ;  /* 0x0000001726267220 */ /* 0x080fe20000400000 */
[----:B------:R-:W-:Y:S01]  /*3f50*/  ISETP.GT.AND P0, PT, R4, 0x11, PT ;  /* 0x000000110400780c */ /* 0x000fe20003f04270 */
[----:B------:R-:W-:Y:S01]  /*3f60*/  @P5 STG.E.U16 desc[UR36][R6.64+0x12], R29 ;  /* 0x0000121d06005986 */ /* 0x000fe2000c101524 */
        /* <DEDUP_REMOVED lines=42> */
[----:B------:R-:W-:Y:S01]  /*4210*/  ISETP.GT.AND P5, PT, R3, RZ, P0 ;  /* 0x000000ff0300720c */ /* 0x000fe200007a4270 */
[-C--:B------:R-:W-:Y:S01]  /*4220*/  FMUL R52, R52, R23.reuse ;  /* 0x0000001734347220 */ /* 0x080fe20000400000 */
[----:B------:R-:W-:Y:S01]  /*4230*/  F2FP.F16.F32.PACK_AB R38, RZ, R38 ;  /* 0x00000026ff26723e */ /* 0x000fe200000000ff */
[----:B------:R-:W-:Y:S01]  /*4240*/  FMUL R53, R53, R23 ;  /* 0x0000001735357220 */ /* 0x000fe20000400000 */
[----:B------:R-:W-:Y:S01]  /*4250*/  F2FP.F16.F32.PACK_AB R39, RZ, R39 ;  /* 0x00000027ff27723e */ /* 0x000fe200000000ff */
[----:B------:R-:W-:Y:S01]  /*4260*/  FMUL R54, R54, R23 ;  /* 0x0000001736367220 */ /* 0x000fe20000400000 */
[----:B------:R-:W-:Y:S01]  /*4270*/  F2FP.F16.F32.PACK_AB R40, RZ, R40 ;  /* 0x00000028ff28723e */ /* 0x000fe200000000ff */
[----:B------:R-:W-:Y:S01]  /*4280*/  @P2 STG.E.U16 desc[UR36][R8.64+0x30], R38 ;  /* 0x0000302608002986 */ /* 0x000fe2000c101524 */
[----:B------:R-:W-:Y:S01]  /*4290*/  F2FP.F16.F32.PACK_AB R41, RZ, R41 ;  /* 0x00000029ff29723e */ /* 0x000fe200000000ff */
[----:B------:R-:W-:Y:S01]  /*42a0*/  FMUL R55, R55, R23 ;  /* 0x0000001737377220 */ /* 0x000fe20000400000 */
[C---:B------:R-:W-:Y:S01]  /*42b0*/  ISETP.GT.AND P1, PT, R3.reuse, 0x8, P1 ;  /* 0x000000080300780c */ /* 0x040fe20000f24270 */
[----:B------:R-:W-:Y:S01]  /*42c0*/  @P3 STG.E.U16 desc[UR36][R8.64+0x32], R39 ;  /* 0x0000322708003986 */ /* 0x000fe2000c101524 */
[----:B------:R-:W-:-:S02]  /*42d0*/  ISETP.GT.AND P2, PT, R3, 0x8, P0 ;  /* 0x000000080300780c */ /* 0x000fc40000744270 */
[C---:B------:R-:W-:Y:S01]  /*42e0*/  ISETP.GT.AND P0, PT, R4.reuse, 0x29, PT ;  /* 0x000000290400780c */ /* 0x040fe20003f04270 */
[----:B------:R-:W-:Y:S01]  /*42f0*/  @P4 STG.E.U16 desc[UR36][R6.64+0x40], R40 ;  /* 0x0000402806004986 */ /* 0x000fe2000c101524 */
[----:B------:R-:W-:Y:S02]  /*4300*/  ISETP.GT.AND P4, PT, R4, 0x28, PT ;  /* 0x000000280400780c */ /* 0x000fe40003f84270 */
[----:B------:R-:W-:Y:S01]  /*4310*/  F2FP.F16.F32.PACK_AB R42, RZ, R42 ;  /* 0x0000002aff2a723e */ /* 0x000fe200000000ff */
[----:B------:R-:W-:Y:S01]  /*4320*/  @P5 STG.E.U16 desc[UR36][R6.64+0x42], R41 ;  /* 0x0000422906005986 */ /* 0x000fe2000c101524 */
[C---:B------:R-:W-:Y:S02]  /*4330*/  ISETP.GT.AND P5, PT, R3.reuse, RZ, P4 ;  /* 0x000000ff0300720c */ /* 0x040fe400027a4270 */
[----:B------:R-:W-:Y:S01]  /*4340*/  ISETP.GT.AND P3, PT, R3, RZ, P0 ;  /* 0x000000ff0300720c */ /* 0x000fe20000764270 */
[----:B------:R-:W-:Y:S01]  /*4350*/  @P1 STG.E.U16 desc[UR36][R8.64+0x40], R42 ;  /* 0x0000402a08001986 */ /* 0x000fe2000c101524 */
[----:B------:R-:W-:-:S02]  /*4360*/  F2FP.F16.F32.PACK_AB R43, RZ, R43 ;  /* 0x0000002bff2b723e */ /* 0x000fc400000000ff */
[----:B------:R-:W-:Y:S02]  /*4370*/  F2FP.F16.F32.PACK_AB R44, RZ, R44 ;  /* 0x0000002cff2c723e */ /* 0x000fe400000000ff */
[C---:B------:R-:W-:Y:S01]  /*4380*/  ISETP.GT.AND P4, PT, R3.reuse, 0x8, P4 ;  /* 0x000000080300780c */ /* 0x040fe20002784270 */
[----:B------:R-:W-:Y:S01]  /*4390*/  @P2 STG.E.U16 desc[UR36][R8.64+0x42], R43 ;  /* 0x0000422b08002986 */ /* 0x000fe2000c101524 */
[----:B------:R-:W-:Y:S02]  /*43a0*/  F2FP.F16.F32.PACK_AB R45, RZ, R45 ;  /* 0x0000002dff2d723e */ /* 0x000fe400000000ff */
[C---:B------:R-:W-:Y:S01]  /*43b0*/  ISETP.GT.AND P2, PT, R4.reuse, 0x31, PT ;  /* 0x000000310400780c */ /* 0x040fe20003f44270 */
[----:B------:R-:W-:Y:S01]  /*43c0*/  @P5 STG.E.U16 desc[UR36][R6.64+0x50], R44 ;  /* 0x0000502c06005986 */ /* 0x000fe2000c101524 */
[----:B------:R-:W-:Y:S02]  /*43d0*/  ISETP.GT.AND P5, PT, R3, 0x8, P0 ;  /* 0x000000080300780c */ /* 0x000fe400007a4270 */
[C---:B------:R-:W-:Y:S01]  /*43e0*/  ISETP.GT.AND P1, PT, R4.reuse, 0x38, PT ;  /* 0x000000380400780c */ /* 0x040fe20003f24270 */
[----:B------:R-:W-:Y:S01]  /*43f0*/  @P3 STG.E.U16 desc[UR36][R6.64+0x52], R45 ;  /* 0x0000522d06003986 */ /* 0x000fe2000c101524 */
[----:B------:R-:W-:-:S02]  /*4400*/  ISETP.GT.AND P3, PT, R4, 0x30, PT ;  /* 0x000000300400780c */ /* 0x000fc40003f64270 */
[----:B------:R-:W-:Y:S01]  /*4410*/  ISETP.GT.AND P0, PT, R4, 0x39, PT ;  /* 0x000000390400780c */ /* 0x000fe20003f04270 */
[----:B------:R-:W-:Y:S01]  /*4420*/  @P4 IMAD.MOV.U32 R4, RZ, RZ, R8 ;  /* 0x000000ffff044224 */ /* 0x000fe200078e0008 */
[----:B------:R-:W-:Y:S01]  /*4430*/  F2FP.F16.F32.PACK_AB R46, RZ, R46 ;  /* 0x0000002eff2e723e */ /* 0x000fe200000000ff */
[----:B------:R-:W-:Y:S01]  /*4440*/  @P4 IMAD.MOV.U32 R5, RZ, RZ, R9 ;  /* 0x000000ffff054224 */ /* 0x000fe200078e0009 */
[----:B------:R-:W-:Y:S02]  /*4450*/  F2FP.F16.F32.PACK_AB R47, RZ, R47 ;  /* 0x0000002fff2f723e */ /* 0x000fe400000000ff */
[----:B------:R-:W-:Y:S02]  /*4460*/  F2FP.F16.F32.PACK_AB R48, RZ, R48 ;  /* 0x00000030ff30723e */ /* 0x000fe400000000ff */
[----:B------:R0:W-:Y:S01]  /*4470*/  @P4 STG.E.U16 desc[UR36][R4.64+0x50], R46 ;  /* 0x0000502e04004986 */ /* 0x0001e2000c101524 */
[----:B------:R-:W-:Y:S02]  /*4480*/  ISETP.GT.AND P4, PT, R3, RZ, P2 ;  /* 0x000000ff0300720c */ /* 0x000fe40001784270 */
[----:B------:R-:W-:-:S02]  /*4490*/  F2FP.F16.F32.PACK_AB R49, RZ, R49 ;  /* 0x00000031ff31723e */ /* 0x000fc400000000ff */
[----:B------:R-:W-:Y:S02]  /*44a0*/  ISETP.GT.AND P2, PT, R3, 0x8, P2 ;  /* 0x000000080300780c */ /* 0x000fe40001744270 */
[----:B------:R-:W-:Y:S02]  /*44b0*/  F2FP.F16.F32.PACK_AB R50, RZ, R50 ;  /* 0x00000032ff32723e */ /* 0x000fe400000000ff */
[----:B------:R-:W-:Y:S02]  /*44c0*/  F2FP.F16.F32.PACK_AB R51, RZ, R51 ;  /* 0x00000033ff33723e */ /* 0x000fe400000000ff */
[----:B------:R-:W-:Y:S01]  /*44d0*/  F2FP.F16.F32.PACK_AB R52, RZ, R52 ;  /* 0x00000034ff34723e */ /* 0x000fe200000000ff */
[----:B0-----:R-:W-:Y:S01]  /*44e0*/  @P5 IMAD.MOV.U32 R4, RZ, RZ, R8 ;  /* 0x000000ffff045224 */ /* 0x001fe200078e0008 */
[----:B------:R-:W-:Y:S01]  /*44f0*/  F2FP.F16.F32.PACK_AB R53, RZ, R53 ;  /* 0x00000035ff35723e */ /* 0x000fe200000000ff */
[----:B------:R-:W-:Y:S01]  /*4500*/  @P5 IMAD.MOV.U32 R5, RZ, RZ, R9 ;  /* 0x000000ffff055224 */ /* 0x000fe200078e0009 */
[----:B------:R-:W-:-:S02]  /*4510*/  F2FP.F16.F32.PACK_AB R54, RZ, R54 ;  /* 0x00000036ff36723e */ /* 0x000fc400000000ff */
[----:B------:R-:W-:Y:S02]  /*4520*/  F2FP.F16.F32.PACK_AB R55, RZ, R55 ;  /* 0x00000037ff37723e */ /* 0x000fe400000000ff */
[----:B------:R0:W-:Y:S01]  /*4530*/  @P5 STG.E.U16 desc[UR36][R4.64+0x52], R47 ;  /* 0x0000522f04005986 */ /* 0x0001e2000c101524 */
[C---:B------:R-:W-:Y:S02]  /*4540*/  ISETP.GT.AND P5, PT, R3.reuse, RZ, P3 ;  /* 0x000000ff0300720c */ /* 0x040fe40001fa4270 */
[----:B------:R-:W-:-:S11]  /*4550*/  ISETP.GT.AND P3, PT, R3, 0x8, P3 ;  /* 0x000000080300780c */ /* 0x000fd60001f64270 */
[----:B0-----:R-:W-:Y:S02]  /*4560*/  @P5 IMAD.MOV.U32 R4, RZ, RZ, R6 ;  /* 0x000000ffff045224 */ /* 0x001fe400078e0006 */
[----:B------:R-:W-:-:S05]  /*4570*/  @P5 IMAD.MOV.U32 R5, RZ, RZ, R7 ;  /* 0x000000ffff055224 */ /* 0x000fca00078e0007 */
[----:B------:R0:W-:Y:S01]  /*4580*/  @P5 STG.E.U16 desc[UR36][R4.64+0x60], R48 ;  /* 0x0000603004005986 */ /* 0x0001e2000c101524 */
[C---:B------:R-:W-:Y:S02]  /*4590*/  ISETP.GT.AND P5, PT, R3.reuse, RZ, P0 ;  /* 0x000000ff0300720c */ /* 0x040fe400007a4270 */
[----:B------:R-:W-:Y:S01]  /*45a0*/  ISETP.GT.AND P0, PT, R3, 0x8, P0 ;  /* 0x000000080300780c */ /* 0x000fe20000704270 */
[----:B0-----:R-:W-:Y:S02]  /*45b0*/  @P4 IMAD.MOV.U32 R4, RZ, RZ, R6 ;  /* 0x000000ffff044224 */ /* 0x001fe400078e0006 */
[----:B------:R-:W-:-:S05]  /*45c0*/  @P4 IMAD.MOV.U32 R5, RZ, RZ, R7 ;  /* 0x000000ffff054224 */ /* 0x000fca00078e0007 */
[----:B------:R0:W-:Y:S01]  /*45d0*/  @P4 STG.E.U16 desc[UR36][R4.64+0x62], R49 ;  /* 0x0000623104004986 */ /* 0x0001e2000c101524 */
[C---:B------:R-:W-:Y:S02]  /*45e0*/  ISETP.GT.AND P4, PT, R3.reuse, RZ, P1 ;  /* 0x000000ff0300720c */ /* 0x040fe40000f84270 */
[----:B------:R-:W-:Y:S01]  /*45f0*/  ISETP.GT.AND P1, PT, R3, 0x8, P1 ;  /* 0x000000080300780c */ /* 0x000fe20000f24270 */
[----:B0-----:R-:W-:Y:S02]  /*4600*/  @P3 IMAD.MOV.U32 R4, RZ, RZ, R8 ;  /* 0x000000ffff043224 */ /* 0x001fe400078e0008 */
[----:B------:R-:W-:-:S05]  /*4610*/  @P3 IMAD.MOV.U32 R5, RZ, RZ, R9 ;  /* 0x000000ffff053224 */ /* 0x000fca00078e0009 */
[----:B------:R0:W-:Y:S02]  /*4620*/  @P3 STG.E.U16 desc[UR36][R4.64+0x60], R50 ;  /* 0x0000603204003986 */ /* 0x0001e4000c101524 */
[----:B0-----:R-:W-:Y:S02]  /*4630*/  @P2 IMAD.MOV.U32 R4, RZ, RZ, R8 ;  /* 0x000000ffff042224 */ /* 0x001fe400078e0008 */
[----:B------:R-:W-:-:S05]  /*4640*/  @P2 IMAD.MOV.U32 R5, RZ, RZ, R9 ;  /* 0x000000ffff052224 */ /* 0x000fca00078e0009 */
[----:B------:R0:W-:Y:S02]  /*4650*/  @P2 STG.E.U16 desc[UR36][R4.64+0x62], R51 ;  /* 0x0000623304002986 */ /* 0x0001e4000c101524 */
[----:B0-----:R-:W-:Y:S02]  /*4660*/  @P4 IMAD.MOV.U32 R4, RZ, RZ, R6 ;  /* 0x000000ffff044224 */ /* 0x001fe400078e0006 */
[----:B------:R-:W-:-:S05]  /*4670*/  @P4 IMAD.MOV.U32 R5, RZ, RZ, R7 ;  /* 0x000000ffff054224 */ /* 0x000fca00078e0007 */
[----:B------:R0:W-:Y:S04]  /*4680*/  @P4 STG.E.U16 desc[UR36][R4.64+0x70], R52 ;  /* 0x0000703404004986 */ /* 0x0001e8000c101524 */
[----:B------:R1:W-:Y:S01]  /*4690*/  @P5 STG.E.U16 desc[UR36][R6.64+0x72], R53 ;  /* 0x0000723506005986 */ /* 0x0003e2000c101524 */
[----:B0-----:R-:W-:Y:S02]  /*46a0*/  @P1 IMAD.MOV.U32 R4, RZ, RZ, R8 ;  /* 0x000000ffff041224 */ /* 0x001fe400078e0008 */
[----:B------:R-:W-:-:S05]  /*46b0*/  @P1 IMAD.MOV.U32 R5, RZ, RZ, R9 ;  /* 0x000000ffff051224 */ /* 0x000fca00078e0009 */
[----:B------:R1:W-:Y:S04]  /*46c0*/  @P1 STG.E.U16 desc[UR36][R4.64+0x70], R54 ;  /* 0x0000703604001986 */ /* 0x0003e8000c101524 */
[----:B------:R1:W-:Y:S02]  /*46d0*/  @P0 STG.E.U16 desc[UR36][R8.64+0x72], R55 ;  /* 0x0000723708000986 */ /* 0x0003e4000c101524 */
.L_x_94:
[----:B------:R-:W-:Y:S05]  /*46e0*/  BSYNC B0 ;  /* 0x0000000000007941 */ /* 0x000fea0003800000 */
.L_x_32:
[----:B------:R-:W-:Y:S01]  /*46f0*/  IADD3 R16, P0, R16, UR38, RZ ;  /* 0x0000002610107c10 */ /* 0x000fe2000ff1e0ff */
[----:B------:R-:W-:Y:S01]  /*4700*/  ULDC.64 UR4, c[0x0][0x650] ;  /* 0x0001940000047ab9 */ /* 0x000fe20000000a00 */
[----:B------:R-:W-:Y:S01]  /*4710*/  PRMT R3, RZ, 0x7610, R3 ;  /* 0x00007610ff037816 */ /* 0x000fe20000000003 */
[----:B------:R-:W-:Y:S01]  /*4720*/  IMAD.MOV.U32 R70, RZ, RZ, -0x1 ;  /* 0xffffffffff467424 */ /* 0x000fe200078e00ff */
[----:B------:R-:W-:Y:S01]  /*4730*/  IADD3.X R17, R17, UR41, RZ, P0, !PT ;  /* 0x0000002911117c10 */ /* 0x000fe200087fe4ff */
[----:B------:R-:W-:Y:S01]  /*4740*/  IMAD.MOV.U32 R69, RZ, RZ, -0x1 ;  /* 0xffffffffff457424 */ /* 0x000fe200078e00ff */
[----:B------:R-:W-:-:S04]  /*4750*/  ISETP.GE.U32.AND P0, PT, R16, UR4, PT ;  /* 0x0000000410007c0c */ /* 0x000fc8000bf06070 */
[----:B------:R-:W-:-:S13]  /*4760*/  ISETP.GE.U32.AND.EX P0, PT, R17, UR5, PT, P0 ;  /* 0x0000000511007c0c */ /* 0x000fda000bf06100 */
[----:B------:R-:W-:Y:S05]  /*4770*/  @P0 BRA `(.L_x_95) ;  /* 0x00000004004c0947 */ /* 0x000fea0003800000 */
[----:B-12-4-:R-:W1:Y:S01]  /*4780*/  LDC.64 R10, c[0x0][0x628] ;  /* 0x00018a00ff0a7b82 */ /* 0x016e620000000a00 */
[----:B---3--:R-:W2:Y:S01]  /*4790*/  S2R R12, SR_CTAID.X ;  /* 0x00000000000c7919 */ /* 0x008ea20000002500 */
[----:B------:R-:W-:Y:S02]  /*47a0*/  IMAD.MOV.U32 R8, RZ, RZ, R16 ;  /* 0x000000ffff087224 */ /* 0x000fe400078e0010 */
[----:B------:R-:W-:Y:S01]  /*47b0*/  IMAD.MOV.U32 R9, RZ, RZ, R17 ;  /* 0x000000ffff097224 */ /* 0x000fe200078e0011 */
[----:B------:R-:W3:Y:S03]  /*47c0*/  S2R R20, SR_CTAID.Y ;  /* 0x0000000000147919 */ /* 0x000ee60000002600 */
[----:B------:R-:W4:Y:S08]  /*47d0*/  LDC R0, c[0x0][0x630] ;  /* 0x00018c00ff007b82 */ /* 0x000f300000000800 */
[----:B------:R-:W0:Y:S01]  /*47e0*/  LDC.64 R14, c[0x0][0x620] ;  /* 0x00018800ff0e7b82 */ /* 0x000e220000000a00 */
[----:B-1----:R-:W-:-:S04]  /*47f0*/  ISETP.NE.U32.AND P0, PT, R10, RZ, PT ;  /* 0x000000ff0a00720c */ /* 0x002fc80003f05070 */
[----:B------:R-:W-:-:S13]  /*4800*/  ISETP.NE.AND.EX P0, PT, R11, RZ, PT, P0 ;  /* 0x000000ff0b00720c */ /* 0x000fda0003f05300 */
[----:B0-234-:R-:W-:Y:S05]  /*4810*/  @!P0 BRA `(.L_x_96) ;  /* 0x0000000000288947 */ /* 0x01dfea0003800000 */
        /* <DEDUP_REMOVED lines=10> */
.L_x_96:
[-CC-:B------:R-:W-:Y:S01]  /*48c0*/  SHF.R.U64 R69, R8, R0.reuse, R9.reuse ;  /* 0x0000000008457219 */ /* 0x180fe20000001209 */
[----:B------:R-:W0:Y:S01]  /*48d0*/  LDC.64 R26, c[0x0][0x640] ;  /* 0x00019000ff1a7b82 */ /* 0x000e220000000a00 */
[----:B------:R-:W-:Y:S01]  /*48e0*/  SHF.R.U32.HI R0, RZ, R0, R9 ;  /* 0x00000000ff007219 */ /* 0x000fe20000011609 */
[----:B------:R-:W-:Y:S01]  /*48f0*/  ULDC UR4, c[0x0][0x150] ;  /* 0x0000540000047ab9 */ /* 0x000fe20000000800 */
[----:B------:R-:W-:Y:S02]  /*4900*/  IADD3 R3, P0, RZ, -R69, RZ ;  /* 0x80000045ff037210 */ /* 0x000fe40007f1e0ff */
[----:B------:R-:W-:-:S03]  /*4910*/  I2FP.F32.U32 R7, R12 ;  /* 0x0000000c00077245 */ /* 0x000fc60000201000 */
[----:B------:R-:W1:Y:S01]  /*4920*/  LDC R6, c[0x0][0x618] ;  /* 0x00018600ff067b82 */ /* 0x000e620000000800 */
[----:B------:R-:W-:Y:S02]  /*4930*/  IMAD.X R5, RZ, RZ, ~R0, P0 ;  /* 0x000000ffff057224 */ /* 0x000fe400000e0e00 */
[----:B------:R-:W-:Y:S01]  /*4940*/  FMUL R7, R7, UR4 ;  /* 0x0000000407077c20 */ /* 0x000fe20008400000 */
[----:B------:R-:W-:Y:S01]  /*4950*/  ULDC UR4, c[0x0][0x154] ;  /* 0x0000550000047ab9 */ /* 0x000fe20000000800 */
[-C--:B------:R-:W-:Y:S02]  /*4960*/  IMAD R0, R5, R14.reuse, RZ ;  /* 0x0000000e05007224 */ /* 0x080fe400078e02ff */
[C---:B------:R-:W-:Y:S01]  /*4970*/  IMAD.WIDE.U32 R4, R3.reuse, R14, R16 ;  /* 0x0000000e03047225 */ /* 0x040fe200078e0010 */
[----:B------:R-:W2:Y:S01]  /*4980*/  LDC R8, c[0x0][0x608] ;  /* 0x00018200ff087b82 */ /* 0x000ea20000000800 */
[----:B------:R-:W3:Y:S02]  /*4990*/  F2I.U32.TRUNC.NTZ R7, R7 ;  /* 0x0000000700077305 */ /* 0x000ee4000020f000 */
[----:B------:R-:W-:Y:S01]  /*49a0*/  IMAD R3, R3, R15, R0 ;  /* 0x0000000f03037224 */ /* 0x000fe200078e0200 */
[----:B------:R-:W-:-:S03]  /*49b0*/  I2FP.F32.U32 R0, R20 ;  /* 0x0000001400007245 */ /* 0x000fc60000201000 */
[----:B------:R-:W-:Y:S01]  /*49c0*/  IMAD.IADD R3, R5, 0x1, R3 ;  /* 0x0000000105037824 */ /* 0x000fe200078e0203 */
[----:B------:R-:W4:Y:S01]  /*49d0*/  LDC R11, c[0x0][0x658] ;  /* 0x00019600ff0b7b82 */ /* 0x000f220000000800 */
[----:B0-----:R-:W-:-:S04]  /*49e0*/  ISETP.NE.U32.AND P0, PT, R26, RZ, PT ;  /* 0x000000ff1a00720c */ /* 0x001fc80003f05070 */
[----:B------:R-:W-:-:S03]  /*49f0*/  ISETP.NE.AND.EX P0, PT, R27, RZ, PT, P0 ;  /* 0x000000ff1b00720c */ /* 0x000fc60003f05300 */
[----:B------:R-:W0:Y:S01]  /*4a00*/  LDC R9, c[0x0][0x144] ;  /* 0x00005100ff097b82 */ /* 0x000e220000000800 */
[-C--:B-1----:R-:W-:Y:S01]  /*4a10*/  SHF.R.U64 R10, R4, R6.reuse, R3 ;  /* 0x00000006040a7219 */ /* 0x082fe20000001203 */
[----:B---3--:R-:W-:Y:S01]  /*4a20*/  IMAD.MOV R7, RZ, RZ, -R7 ;  /* 0x000000ffff077224 */ /* 0x008fe200078e0a07 */
[----:B------:R-:W-:Y:S01]  /*4a30*/  SHF.R.U32.HI R3, RZ, R6, R3 ;  /* 0x00000006ff037219 */ /* 0x000fe20000011603 */
[----:B------:R-:W-:-:S04]  /*4a40*/  FMUL R6, R0, UR4 ;  /* 0x0000000400067c20 */ /* 0x000fc80008400000 */
[----:B------:R-:W1:Y:S01]  /*4a50*/  LDC R21, c[0x0][0x148] ;  /* 0x00005200ff157b82 */ /* 0x000e620000000800 */
[----:B------:R3:W0:Y:S01]  /*4a60*/  F2I.U32.TRUNC.NTZ R14, R6 ;  /* 0x00000006000e7305 */ /* 0x000622000020f000 */
[-CC-:B--2---:R-:W-:Y:S02]  /*4a70*/  SHF.R.U64 R13, R10, R8.reuse, R3.reuse ;  /* 0x000000080a0d7219 */ /* 0x184fe40000001203 */
[----:B------:R-:W-:-:S04]  /*4a80*/  SHF.R.U32.HI R0, RZ, R8, R3 ;  /* 0x00000008ff007219 */ /* 0x000fc80000011603 */
[----:B-----5:R-:W2:Y:S01]  /*4a90*/  LDC R24, c[0x0][0x648] ;  /* 0x00019200ff187b82 */ /* 0x020ea20000000800 */
[-CC-:B----4-:R-:W-:Y:S02]  /*4aa0*/  SHF.R.U64 R15, R13, R11.reuse, R0.reuse ;  /* 0x0000000b0d0f7219 */ /* 0x190fe40000001200 */
[----:B------:R-:W-:-:S03]  /*4ab0*/  SHF.R.U32.HI R5, RZ, R11, R0 ;  /* 0x0000000bff057219 */ /* 0x000fc60000011600 */
[----:B------:R-:W-:Y:S02]  /*4ac0*/  IMAD.MOV.U32 R4, RZ, RZ, R15 ;  /* 0x000000ffff047224 */ /* 0x000fe400078e000f */
[----:B------:R-:W4:Y:S01]  /*4ad0*/  LDC R28, c[0x0][0x638] ;  /* 0x00018e00ff1c7b82 */ /* 0x000f220000000800 */
[----:B0-----:R-:W-:-:S07]  /*4ae0*/  IMAD R25, R9, R7, R12 ;  /* 0x0000000709197224 */ /* 0x001fce00078e020c */
[----:B------:R-:W0:Y:S08]  /*4af0*/  LDC R29, c[0x0][0x610] ;  /* 0x00018400ff1d7b82 */ /* 0x000e300000000800 */
[----:B------:R-:W0:Y:S01]  /*4b00*/  LDC R30, c[0x0][0x600] ;  /* 0x00018000ff1e7b82 */ /* 0x000e220000000800 */
[----:B-123--:R-:W-:Y:S05]  /*4b10*/  @!P0 BRA `(.L_x_97) ;  /* 0x0000000000288947 */ /* 0x00efea0003800000 */
[----:B------:R-:W1:Y:S02]  /*4b20*/  LDC R0, c[0x0][0x64c] ;  /* 0x00019300ff007b82 */ /* 0x000e640000000800 */
[----:B-1----:R-:W-:-:S05]  /*4b30*/  IADD3 R3, P0, R15, R0, RZ ;  /* 0x000000000f037210 */ /* 0x002fca0007f1e0ff */
        /* <DEDUP_REMOVED lines=8> */
.L_x_97:
[----:B------:R-:W-:Y:S01]  /*4bc0*/  ISETP.NE.AND P0, PT, R2, 0x1, PT ;  /* 0x000000010200780c */ /* 0x000fe20003f05270 */
[----:B------:R-:W-:Y:S01]  /*4bd0*/  IMAD.MOV R14, RZ, RZ, -R14 ;  /* 0x000000ffff0e7224 */ /* 0x000fe200078e0a0e */
[----:B------:R-:W-:Y:S02]  /*4be0*/  SHF.R.U64 R3, R4, R24, R5 ;  /* 0x0000001804037219 */ /* 0x000fe40000001205 */
[----:B------:R-:W-:Y:S02]  /*4bf0*/  LOP3.LUT R0, R13, R66, RZ, 0xc0, !PT ;  /* 0x000000420d007212 */ /* 0x000fe400078ec0ff */
[----:B------:R-:W-:Y:S01]  /*4c00*/  LOP3.LUT R10, R10, R65, RZ, 0xc0, !PT ;  /* 0x000000410a0a7212 */ /* 0x000fe200078ec0ff */
[----:B------:R-:W-:Y:S02]  /*4c10*/  IMAD.MOV R4, RZ, RZ, -R3 ;  /* 0x000000ffff047224 */ /* 0x000fe400078e0a03 */
[----:B------:R-:W-:Y:S02]  /*4c20*/  IMAD R0, R61, R3, R0 ;  /* 0x000000033d007224 */ /* 0x000fe400078e0200 */
[----:B----4-:R-:W-:-:S02]  /*4c30*/  IMAD R3, R4, R28, R15 ;  /* 0x0000001c04037224 */ /* 0x010fc400078e020f */
[----:B------:R-:W-:Y:S02]  /*4c40*/  @P0 IMAD R25, R21, R14, R20 ;  /* 0x0000000e15190224 */ /* 0x000fe400078e0214 */
[----:B0-----:R-:W-:Y:S02]  /*4c50*/  IMAD R5, R3, R30, R10 ;  /* 0x0000001e03057224 */ /* 0x001fe400078e020a */
[----:B------:R-:W-:Y:S02]  /*4c60*/  IMAD R0, R0, R29, R25 ;  /* 0x0000001d00007224 */ /* 0x000fe400078e0219 */
[----:B------:R-:W-:-:S03]  /*4c70*/  IMAD.MOV.U32 R4, RZ, RZ, 0x1 ;  /* 0x00000001ff047424 */ /* 0x000fc600078e00ff */
[----:B------:R-:W-:Y:S02]  /*4c80*/  SEL R70, R5, R0, !P0 ;  /* 0x0000000005467207 */ /* 0x000fe40004000000 */
[----:B------:R-:W-:Y:S02]  /*4c90*/  PRMT R3, R4, 0x7610, R3 ;  /* 0x0000761004037816 */ /* 0x000fe40000000003 */
[----:B------:R-:W-:-:S07]  /*4ca0*/  SEL R0, R0, R5, !P0 ;  /* 0x0000000500007207 */ /* 0x000fce0004000000 */
.L_x_95:
[----:B------:R-:W-:Y:S01]  /*4cb0*/  UIADD3 UR42, UR43, UR42, URZ ;  /* 0x0000002a2b2a7290 */ /* 0x000fe2000fffe03f */
[----:B------:R-:W-:Y:S01]  /*4cc0*/  LOP3.LUT P0, RZ, R3, 0xff, RZ, 0xc0, !PT ;  /* 0x000000ff03ff7812 */ /* 0x000fe2000780c0ff */
[----:B------:R-:W-:Y:S02]  /*4cd0*/  IMAD.MOV.U32 R71, RZ, RZ, R0 ;  /* 0x000000ffff477224 */ /* 0x000fe400078e0000 */
[----:B------:R-:W-:Y:S02]  /*4ce0*/  USHF.R.U32.HI UR4, URZ, 0x2, UR42 ;  /* 0x000000023f047899 */ /* 0x000fe4000801162a */
[----:B------:R-:W-:Y:S02]  /*4cf0*/  UISETP.GT.U32.AND UP1, UPT, UR42, 0x3, UPT ;  /* 0x000000032a00788c */ /* 0x000fe4000bf24070 */
[----:B------:R-:W-:Y:S02]  /*4d00*/  ULOP3.LUT UR4, UR4, 0x1, URZ, 0xc0, !UPT ;  /* 0x0000000104047892 */ /* 0x000fe4000f8ec03f */
[----:B------:R-:W-:-:S02]  /*4d10*/  UISETP.LT.U32.AND UP1, UPT, UR43, 0x4, UP1 ;  /* 0x000000042b00788c */ /* 0x000fc40008f21070 */
[----:B------:R-:W-:Y:S02]  /*4d20*/  UISETP.NE.U32.AND UP0, UPT, UR4, 0x1, UPT ;  /* 0x000000010400788c */ /* 0x000fe4000bf05070 */
[----:B------:R-:W-:Y:S02]  /*4d30*/  USEL UR5, URZ, 0x1, !UP1 ;  /* 0x000000013f057887 */ /* 0x000fe4000c800000 */
[----:B------:R-:W-:Y:S02]  /*4d40*/  UISETP.GT.U32.AND UP0, UPT, UR43, 0x3, !UP0 ;  /* 0x000000032b00788c */ /* 0x000fe4000c704070 */
[----:B------:R-:W-:Y:S02]  /*4d50*/  ULOP3.LUT UR42, UR42, 0x3, URZ, 0xc0, !UPT ;  /* 0x000000032a2a7892 */ /* 0x000fe4000f8ec03f */
[----:B------:R-:W-:-:S04]  /*4d60*/  USEL UR4, URZ, 0x1, !UP0 ;  /* 0x000000013f047887 */ /* 0x000fc8000c000000 */
[----:B------:R-:W-:Y:S01]  /*4d70*/  ULOP3.LUT UR40, UR4, UR40, UR5, 0x96, !UPT ;  /* 0x0000002804287292 */ /* 0x000fe2000f8e9605 */
[----:B------:R-:W-:Y:S11]  /*4d80*/  @P0 BRA `(.L_x_98) ;  /* 0xffffffc400bc0947 */ /* 0x000ff6000383ffff */
[----:B------:R-:W-:Y:S05]  /*4d90*/  EXIT ;  /* 0x000000000000794d */ /* 0x000fea0003800000 */
.L_x_7:
        /* <DEDUP_REMOVED lines=26> */
.L_x_100:
[----:B------:R-:W0:Y:S01]  /*4f40*/  LDC.64 R28, c[0x0][0x640] ;  /* 0x00019000ff1c7b82 */ /* 0x000e220000000a00 */
[-CC-:B------:R-:W-:Y:S01]  /*4f50*/  SHF.R.U64 R21, R14, R6.reuse, R15.reuse ;  /* 0x000000060e157219 */ /* 0x180fe2000000120f */
[----:B------:R-:W-:Y:S01]  /*4f60*/  IMAD.MOV.U32 R30, RZ, RZ, 0x1 ;  /* 0x00000001ff1e7424 */ /* 0x000fe200078e00ff */
[----:B------:R-:W-:Y:S02]  /*4f70*/  SHF.R.U32.HI R6, RZ, R6, R15 ;  /* 0x00000006ff067219 */ /* 0x000fe4000001160f */
[----:B------:R-:W-:-:S03]  /*4f80*/  IADD3 R13, P0, RZ, -R21, RZ ;  /* 0x80000015ff0d7210 */ /* 0x000fc60007f1e0ff */
[----:B------:R-:W1:Y:S02]  /*4f90*/  LDC R12, c[0x0][0x618] ;  /* 0x00018600ff0c7b82 */ /* 0x000e640000000800 */
[----:B------:R-:W-:-:S04]  /*4fa0*/  IMAD.X R9, RZ, RZ, ~R6, P0 ;  /* 0x000000ffff097224 */ /* 0x000fc800000e0e06 */
[-C--:B------:R-:W-:Y:S02]  /*4fb0*/  IMAD R6, R9, R24.reuse, RZ ;  /* 0x0000001809067224 */ /* 0x080fe400078e02ff */
[----:B------:R-:W2:Y:S01]  /*4fc0*/  LDC R14, c[0x0][0x608] ;  /* 0x00018200ff0e7b82 */ /* 0x000ea20000000800 */
[----:B------:R-:W-:-:S04]  /*4fd0*/  IMAD.WIDE.U32 R8, R13, R24, R16 ;  /* 0x000000180d087225 */ /* 0x000fc800078e0010 */
[----:B------:R-:W-:-:S03]  /*4fe0*/  IMAD R13, R13, R25, R6 ;  /* 0x000000190d0d7224 */ /* 0x000fc600078e0206 */
[----:B------:R-:W3:Y:S01]  /*4ff0*/  LDC R27, c[0x0][0x658] ;  /* 0x00019600ff1b7b82 */ /* 0x000ee20000000800 */
[----:B------:R-:W-:Y:S01]  /*5000*/  IMAD.IADD R9, R9, 0x1, R13 ;  /* 0x0000000109097824 */ /* 0x000fe200078e020d */
[----:B0-----:R-:W-:-:S04]  /*5010*/  ISETP.NE.U32.AND P0, PT, R28, RZ, PT ;  /* 0x000000ff1c00720c */ /* 0x001fc80003f05070 */
[----:B------:R-:W-:Y:S02]  /*5020*/  ISETP.NE.AND.EX P0, PT, R29, RZ, PT, P0 ;  /* 0x000000ff1d00720c */ /* 0x000fe40003f05300 */
[----:B------:R-:W0:Y:S01]  /*5030*/  LDC R22, c[0x0][0x600] ;  /* 0x00018000ff167b82 */ /* 0x000e220000000800 */
[-CC-:B-1----:R-:W-:Y:S01]  /*5040*/  SHF.R.U64 R10, R8, R12.reuse, R9.reuse ;  /* 0x0000000c080a7219 */ /* 0x182fe20000001209 */
[----:B------:R-:W-:Y:S01]  /*5050*/  IMAD.MOV.U32 R8, RZ, RZ, -0x1 ;  /* 0xffffffffff087424 */ /* 0x000fe200078e00ff */
[----:B------:R-:W-:-:S05]  /*5060*/  SHF.R.U32.HI R9, RZ, R12, R9 ;  /* 0x0000000cff097219 */ /* 0x000fca0000011609 */
[----:B------:R-:W1:Y:S01]  /*5070*/  LDC R24, c[0x0][0x648] ;  /* 0x00019200ff187b82 */ /* 0x000e620000000800 */
[-CC-:B--2---:R-:W-:Y:S02]  /*5080*/  SHF.R.U64 R23, R10, R14.reuse, R9.reuse ;  /* 0x0000000e0a177219 */ /* 0x184fe40000001209 */
[----:B------:R-:W-:-:S05]  /*5090*/  SHF.R.U32.HI R6, RZ, R14, R9 ;  /* 0x0000000eff067219 */ /* 0x000fca0000011609 */
[----:B------:R-:W2:Y:S01]  /*50a0*/  LDC R26, c[0x0][0x638] ;  /* 0x00018e00ff1a7b82 */ /* 0x000ea20000000800 */
[-C--:B---3--:R-:W-:Y:S02]  /*50b0*/  SHF.L.U32 R8, R8, R27.reuse, RZ ;  /* 0x0000001b08087219 */ /* 0x088fe400000006ff */
[-CC-:B------:R-:W-:Y:S02]  /*50c0*/  SHF.R.U64 R25, R23, R27.reuse, R6.reuse ;  /* 0x0000001b17197219 */ /* 0x180fe40000001206 */
[----:B------:R-:W-:Y:S02]  /*50d0*/  LOP3.LUT R32, RZ, R8, RZ, 0x33, !PT ;  /* 0x00000008ff207212 */ /* 0x000fe400078e33ff */
[----:B------:R-:W-:Y:S01]  /*50e0*/  SHF.R.U32.HI R9, RZ, R27, R6 ;  /* 0x0000001bff097219 */ /* 0x000fe20000011606 */
[----:B------:R-:W3:Y:S01]  /*50f0*/  LDC R31, c[0x0][0x610] ;  /* 0x00018400ff1f7b82 */ /* 0x000ee20000000800 */
[----:B------:R-:W-:Y:S01]  /*5100*/  IMAD.MOV.U32 R8, RZ, RZ, R25 ;  /* 0x000000ffff087224 */ /* 0x000fe200078e0019 */
[----:B------:R-:W-:Y:S06]  /*5110*/  @!P0 BRA `(.L_x_101) ;  /* 0x0000000000288947 */ /* 0x000fec0003800000 */
        /* <DEDUP_REMOVED lines=10> */
.L_x_101:
[----:B------:R-:W-:Y:S02]  /*51c0*/  ISETP.NE.AND P0, PT, R2, 0x1, PT ;  /* 0x000000010200780c */ /* 0x000fe40003f05270 */
[----:B-1----:R-:W-:Y:S01]  /*51d0*/  SHF.R.U64 R6, R8, R24, R9 ;  /* 0x0000001808067219 */ /* 0x002fe20000001209 */
[----:B0-----:R-:W-:Y:S01]  /*51e0*/  VIADD R9, R22, 0xffffffff ;  /* 0xffffffff16097836 */ /* 0x001fe20000000000 */
[----:B------:R-:W-:Y:S02]  /*51f0*/  SHF.L.U32 R30, R30, R27, RZ ;  /* 0x0000001b1e1e7219 */ /* 0x000fe400000006ff */
[----:B------:R-:W-:Y:S01]  /*5200*/  LOP3.LUT R5, R23, R32, RZ, 0xc0, !PT ;  /* 0x0000002017057212 */ /* 0x000fe200078ec0ff */
[----:B------:R-:W-:-:S04]  /*5210*/  IMAD.MOV R8, RZ, RZ, -R6 ;  /* 0x000000ffff087224 */ /* 0x000fc800078e0a06 */
[----:B------:R-:W-:Y:S01]  /*5220*/  IMAD R6, R30, R6, R5 ;  /* 0x000000061e067224 */ /* 0x000fe200078e0205 */
[----:B------:R-:W-:Y:S01]  /*5230*/  LOP3.LUT R5, R10, R9, RZ, 0xc0, !PT ;  /* 0x000000090a057212 */ /* 0x000fe200078ec0ff */
[----:B------:R-:W-:Y:S02]  /*5240*/  @P0 IMAD R3, R7, R20, R4 ;  /* 0x0000001407030224 */ /* 0x000fe400078e0204 */
[----:B--2---:R-:W-:Y:S02]  /*5250*/  IMAD R4, R8, R26, R25 ;  /* 0x0000001a08047224 */ /* 0x004fe400078e0219 */
[----:B---3--:R-:W-:Y:S02]  /*5260*/  IMAD R3, R6, R31, R3 ;  /* 0x0000001f06037224 */ /* 0x008fe400078e0203 */
[----:B------:R-:W-:Y:S02]  /*5270*/  IMAD R4, R4, R22, R5 ;  /* 0x0000001604047224 */ /* 0x000fe400078e0205 */
[----:B------:R-:W-:-:S02]  /*5280*/  IMAD.MOV.U32 R8, RZ, RZ, 0x1 ;  /* 0x00000001ff087424 */ /* 0x000fc400078e00ff */
[----:B------:R-:W-:Y:S01]  /*5290*/  IMAD.MOV.U32 R6, RZ, RZ, R21 ;  /* 0x000000ffff067224 */ /* 0x000fe200078e0015 */
[----:B------:R-:W-:Y:S02]  /*52a0*/  SEL R13, R4, R3, !P0 ;  /* 0x00000003040d7207 */ /* 0x000fe40004000000 */
[----:B------:R-:W-:-:S07]  /*52b0*/  SEL R19, R3, R4, !P0 ;  /* 0x0000000403137207 */ /* 0x000fce0004000000 */
.L_x_99:
[----:B------:R-:W-:-:S08]  /*52c0*/  NOP ;  /* 0x0000000000007918 */ /* 0x000fd00000000000 */
[----:B------:R-:W0:-:S00]  /*52d0*/  USETMAXREG.DEALLOC.CTAPOOL 0x28 ;  /* 0x00000028000079c8 */ /* 0x000e0000080e0500 */
[----:B0-----:R-:W-:-:S13]  /*52e0*/  ISETP.NE.AND P0, PT, R0, RZ, PT ;  /* 0x000000ff0000720c */ /* 0x001fda0003f05270 */
[----:B------:R-:W-:Y:S05]  /*52f0*/  @P0 EXIT ;  /* 0x000000000000094d */ /* 0x000fea0003800000 */
[----:B------:R-:W-:Y:S01]  /*5300*/  LOP3.LUT P0, RZ, R8, 0xff, RZ, 0xc0, !PT ;  /* 0x000000ff08ff7812 */ /* 0x000fe2000780c0ff */
[----:B------:R-:W-:Y:S02]  /*5310*/  IMAD.MOV.U32 R10, RZ, RZ, 0x1 ;  /* 0x00000001ff0a7424 */ /* 0x000fe400078e00ff */
[----:B------:R-:W-:-:S10]  /*5320*/  IMAD.MOV.U32 R9, RZ, RZ, RZ ;  /* 0x000000ffff097224 */ /* 0x000fd400078e00ff */
[----:B------:R-:W-:Y:S05]  /*5330*/  @!P0 BRA `(.L_x_102) ;  /* 0x0000000c009c8947 */ /* 0x000fea0003800000 */
[----:B------:R-:W0:Y:S01]  /*5340*/  LDC R0, c[0x0][0x28c] ;  /* 0x0000a300ff007b82 */ /* 0x000e220000000800 */
[----:B------:R-:W-:Y:S01]  /*5350*/  UMOV UR7, 0x1 ;  /* 0x0000000100077882 */ /* 0x000fe20000000000 */
[----:B------:R-:W-:Y:S01]  /*5360*/  ULDC UR14, c[0x0][0x658] ;  /* 0x00019600000e7ab9 */ /* 0x000fe20000000800 */
[----:B------:R-:W-:Y:S01]  /*5370*/  UMOV UR6, 0xffffffff ;  /* 0xffffffff00067882 */ /* 0x000fe20000000000 */
[----:B------:R-:W-:Y:S01]  /*5380*/  BSSY B0, `(.L_x_102) ;  /* 0x00000e2000007945 */ /* 0x000fe20003800000 */
[----:B------:R-:W-:Y:S01]  /*5390*/  USHF.L.U32 UR6, UR6, UR14, URZ ;  /* 0x0000000e06067299 */ /* 0x000fe2000800063f */
[----:B------:R-:W-:Y:S01]  /*53a0*/  LOP3.LUT R12, R18, 0x2, RZ, 0xfc, !PT ;  /* 0x00000002120c7812 */ /* 0x000fe200078efcff */
[----:B------:R-:W-:Y:S01]  /*53b0*/  IMAD.MOV.U32 R10, RZ, RZ, 0x1 ;  /* 0x00000001ff0a7424 */ /* 0x000fe200078e00ff */
[----:B------:R-:W1:Y:S01]  /*53c0*/  S2UR UR5, SR_CgaCtaId ;  /* 0x00000000000579c3 */ /* 0x000e620000008800 */
[----:B------:R-:W-:Y:S01]  /*53d0*/  IMAD.MOV.U32 R9, RZ, RZ, RZ ;  /* 0x000000ffff097224 */ /* 0x000fe200078e00ff */
[----:B------:R-:W-:Y:S01]  /*53e0*/  ULDC UR13, c[0x0][0x600] ;  /* 0x00018000000d7ab9 */ /* 0x000fe20000000800 */
[----:B------:R-:W-:Y:S01]  /*53f0*/  UMOV UR29, 0x5 ;  /* 0x00000005001d7882 */ /* 0x000fe20000000000 */
[----:B------:R-:W-:-:S02]  /*5400*/  UIADD3 UR13, UR13, -0x1, URZ ;  /* 0xffffffff0d0d7890 */ /* 0x000fc4000fffe03f */
[----:B------:R-:W-:Y:S02]  /*5410*/  USHF.L.U32 UR14, UR7, UR14, URZ ;  /* 0x0000000e070e7299 */ /* 0x000fe4000800063f */
[----:B------:R-:W-:Y:S01]  /*5420*/  ULOP3.LUT UR22, URZ, UR6, URZ, 0x33, !UPT ;  /* 0x000000063f167292 */ /* 0x000fe2000f8e333f */
[----:B------:R-:W-:Y:S01]  /*5430*/  ULDC.64 UR42, c[0x0][0x198] ;  /* 0x00006600002a7ab9 */ /* 0x000fe20000000a00 */
[----:B0-----:R-:W-:-:S05]  /*5440*/  VIADD R0, R0, 0x7f ;  /* 0x0000007f00007836 */ /* 0x001fca0000000000 */
[----:B------:R-:W-:Y:S01]  /*5450*/  SHF.R.S32.HI R3, RZ, 0x1f, R0 ;  /* 0x0000001fff037819 */ /* 0x000fe20000011400 */
[----:B-1----:R-:W-:-:S03]  /*5460*/  ULOP3.LUT UR4, UR5, 0x1, URZ, 0xc0, !UPT ;  /* 0x0000000105047892 */ /* 0x002fc6000f8ec03f */
[----:B------:R-:W-:Y:S01]  /*5470*/  LEA.HI R3, R3, R0, RZ, 0x7 ;  /* 0x0000000003037211 */ /* 0x000fe200078f38ff */
[----:B------:R-:W-:Y:S01]  /*5480*/  USHF.R.U32.HI UR31, URZ, 0x1, UR5 ;  /* 0x000000013f1f7899 */ /* 0x000fe20008011605 */
[----:B------:R-:W-:Y:S01]  /*5490*/  IMAD.MOV.U32 R0, RZ, RZ, 0x1 ;  /* 0x00000001ff007424 */ /* 0x000fe200078e00ff */
[----:B------:R-:W-:Y:S01]  /*54a0*/  USHF.L.U32 UR15, UR5, 0x5, URZ ;  /* 0x00000005050f7899 */ /* 0x000fe2000800063f */
[--C-:B------:R-:W-:Y:S01]  /*54b0*/  SHF.R.S32.HI R8, RZ, 0x7, R3.reuse ;  /* 0x00000007ff087819 */ /* 0x100fe20000011403 */
[----:B------:R-:W-:Y:S02]  /*54c0*/  USHF.L.U32 UR21, UR5, 0xb, URZ ;  /* 0x0000000b05157899 */ /* 0x000fe4000800063f */
[----:B------:R-:W-:Y:S01]  /*54d0*/  ULOP3.LUT UR5, UR5, 0xfffffffe, URZ, 0xc0, !UPT ;  /* 0xfffffffe05057892 */ /* 0x000fe2000f8ec03f */
[----:B------:R-:W-:Y:S01]  /*54e0*/  PRMT R3, R0, 0x7610, R3 ;  /* 0x0000761000037816 */ /* 0x000fe20000000003 */
[----:B------:R-:W-:Y:S01]  /*54f0*/  UISETP.GT.U32.AND UP0, UPT, UR4, 0xffff, UPT ;  /* 0x0000ffff0400788c */ /* 0x000fe2000bf04070 */
[----:B------:R-:W-:Y:S01]  /*5500*/  VIADD R0, R8, 0x1 ;  /* 0x0000000108007836 */ /* 0x000fe20000000000 */
[----:B------:R-:W-:-:S02]  /*5510*/  USHF.L.U32 UR23, UR7, UR5, URZ ;  /* 0x0000000507177299 */ /* 0x000fc4000800063f */
[----:B------:R-:W-:Y:S02]  /*5520*/  ULOP3.LUT UR5, UR5, 0x1, URZ, 0xfc, !UPT ;  /* 0x0000000105057892 */ /* 0x000fe4000f8efc3f */
[----:B------:R-:W-:Y:S02]  /*5530*/  USEL UR4, UR4, 0xffff, !UP0 ;  /* 0x0000ffff04047887 */ /* 0x000fe4000c000000 */
[----:B------:R-:W-:Y:S02]  /*5540*/  USHF.L.U32 UR5, UR7, UR5, URZ ;  /* 0x0000000507057299 */ /* 0x000fe4000800063f */
[----:B------:R-:W-:Y:S02]  /*5550*/  ULOP3.LUT UR4, UR4, 0xffff, URZ, 0xc0, !UPT ;  /* 0x0000ffff04047892 */ /* 0x000fe4000f8ec03f */
[----:B------:R-:W-:Y:S02]  /*5560*/  ULOP3.LUT UR15, UR15, 0x20, URZ, 0xc0, !UPT ;  /* 0x000000200f0f7892 */ /* 0x000fe4000f8ec03f */
[----:B------:R-:W-:-:S02]  /*5570*/  ULOP3.LUT UR21, UR21, 0x800, URZ, 0xc0, !UPT ;  /* 0x0000080015157892 */ /* 0x000fc4000f8ec03f */
[----:B------:R-:W-:Y:S02]  /*5580*/  ULOP3.LUT UR23, UR23, UR5, URZ, 0xfc, !UPT ;  /* 0x0000000517177292 */ /* 0x000fe4000f8efc3f */
[----:B------:R-:W-:-:S12]  /*5590*/  USHF.L.U32 UR29, UR29, UR4, URZ ;  /* 0x000000041d1d7299 */ /* 0x000fd8000800063f */
.L_x_113:
[----:B------:R-:W-:-:S03]  /*55a0*/  UMOV UR4, 0xffffffff ;  /* 0xffffffff00047882 */ /* 0x000fc60000000000 */
[----:B------:R-:W-:Y:S05]  /*55b0*/  BRA.DIV UR4, `(.L_x_103) ;  /* 0x0000000e04e47947 */ /* 0x000fea000b800000 */
[----:B------:R-:W-:-:S13]  /*55c0*/  ELECT P6, URZ, PT ;  /* 0x00000000003f782f */ /* 0x000fda00038c0000 */
.L_x_124:
[----:B------:R-:W0:Y:S01]  /*55d0*/  LDC R4, c[0x0][0x28c] ;  /* 0x0000a300ff047b82 */ /* 0x000e220000000800 */
[----:B------:R-:W-:Y:S01]  /*55e0*/  BSSY B1, `(.L_x_104) ;  /* 0x0000048000017945 */ /* 0x000fe20003800000 */
[----:B0-----:R-:W-:-:S13]  /*55f0*/  ISETP.LT.OR P6, PT, R4, 0x1, !P6 ;  /* 0x000000010400780c */ /* 0x001fda00077c1670 */
[----:B------:R-:W-:Y:S05]  /*5600*/  @P6 BRA `(.L_x_105) ;  /* 0x0000000400146947 */ /* 0x000fea0003800000 */
[----:B------:R-:W-:Y:S01]  /*5610*/  LEA R19, R19, UR31, 0x1 ;  /* 0x0000001f13137c11 */ /* 0x000fe2000f8e08ff */
[----:B------:R-:W-:Y:S01]  /*5620*/  IMAD.MOV.U32 R21, RZ, RZ, RZ ;  /* 0x000000ffff157224 */ /* 0x000fe200078e00ff */
[----:B------:R-:W-:Y:S01]  /*5630*/  LEA R15, R13, UR15, 0x6 ;  /* 0x0000000f0d0f7c11 */ /* 0x000fe2000f8e30ff */
[----:B------:R-:W-:Y:S02]  /*5640*/  IMAD.MOV.U32 R4, RZ, RZ, R0 ;  /* 0x000000ffff047224 */ /* 0x000fe400078e0000 */
[----:B------:R-:W-:Y:S02]  /*5650*/  IMAD.MOV.U32 R5, RZ, RZ, R10 ;  /* 0x000000ffff057224 */ /* 0x000fe400078e000a */
[----:B------:R-:W-:Y:S02]  /*5660*/  IMAD.MOV.U32 R7, RZ, RZ, R9 ;  /* 0x000000ffff077224 */ /* 0x000fe400078e0009 */
[----:B------:R-:W-:-:S07]  /*5670*/  IMAD.SHL.U32 R19, R19, 0x40, RZ ;  /* 0x0000004013137824 */ /* 0x000fce00078e00ff */
.L_x_108:
[----:B------:R-:W0:Y:S01]  /*5680*/  S2R R14, SR_CgaCtaId ;  /* 0x00000000000e7919 */ /* 0x000e220000008800 */
[----:B------:R-:W-:Y:S02]  /*5690*/  MOV R13, 0x400 ;  /* 0x00000400000d7802 */ /* 0x000fe40000000f00 */
[----:B------:R-:W-:Y:S02]  /*56a0*/  ISETP.NE.AND P1, PT, R11, RZ, PT ;  /* 0x000000ff0b00720c */ /* 0x000fe40003f25270 */
[----:B0-----:R-:W-:Y:S02]  /*56b0*/  LEA R22, R14, R13, 0x18 ;  /* 0x0000000d0e167211 */ /* 0x001fe400078ec0ff */
[----:B------:R-:W-:-:S09]  /*56c0*/  SHF.L.U32 R13, R5, 0x1f, RZ ;  /* 0x0000001f050d7819 */ /* 0x000fd200000006ff */
[----:B------:R-:W0:Y:S01]  /*56d0*/  @!P1 LDC R14, c[0x0][0x500] ;  /* 0x00014000ff0e9b82 */ /* 0x000e220000000800 */
[----:B------:R-:W-:-:S04]  /*56e0*/  IMAD R20, R7, 0x8, R22 ;  /* 0x0000000807147824 */ /* 0x000fc800078e0216 */
[----:B------:R-:W1:Y:S02]  /*56f0*/  SYNCS.PHASECHK.TRANS64.TRYWAIT P0, [R20+URZ+0x20], R13 ;  /* 0x0000200d140075a7 */ /* 0x000e64000800017f */
[----:B-1----:R-:W-:Y:S05]  /*5700*/  @!P0 BRA `(.L_x_106) ;  /* 0x0000000c00b08947 */ /* 0x002fea0003800000 */
.L_x_125:
[----:B-1----:R-:W-:Y:S01]  /*5710*/  PRMT R13, R12, 0x9910, RZ ;  /* 0x000099100c0d7816 */ /* 0x002fe200000000ff */
[----:B0-----:R0:W-:Y:S03]  /*5720*/  @!P1 SYNCS.ARRIVE.TRANS64 RZ, [R20+URZ], R14 ;  /* 0x0000000e14ff99a7 */ /* 0x0011e6000800003f */
[----:B------:R-:W-:-:S13]  /*5730*/  ISETP.NE.AND P0, PT, R13, 0x2, PT ;  /* 0x000000020d00780c */ /* 0x000fda0003f05270 */
[----:B0-----:R-:W-:Y:S05]  /*5740*/  @P0 BRA `(.L_x_107) ;  /* 0x0000000000040947 */ /* 0x001fea0003800000 */
[----:B------:R-:W-:Y:S01]  /*5750*/  BPT.TRAP 0x1 ;  /* 0x000000040000795c */ /* 0x000fe20000300000 */
.L_x_107:
[C---:B------:R-:W-:Y:S01]  /*5760*/  LEA R13, R7.reuse, UR31, 0x2 ;  /* 0x0000001f070d7c11 */ /* 0x040fe2000f8e10ff */
[----:B------:R-:W-:Y:S01]  /*5770*/  VIADD R4, R4, 0xffffffff ;  /* 0xffffffff04047836 */ /* 0x000fe20000000000 */
[----:B------:R-:W-:Y:S01]  /*5780*/  LEA R14, R7, UR21, 0xd ;  /* 0x00000015070e7c11 */ /* 0x000fe2000f8e68ff */
[----:B------:R-:W-:Y:S01]  /*5790*/  UIADD3 UR4, UP0, UR42, 0xf0, URZ ;  /* 0x000000f02a047890 */ /* 0x000fe2000ff1e03f */
[----:B------:R-:W-:Y:S01]  /*57a0*/  R2UR UR34, R21 ;  /* 0x00000000152272ca */ /* 0x000fe200000e0000 */
[----:B------:R-:W-:Y:S01]  /*57b0*/  IMAD.SHL.U32 R13, R13, 0x1000, RZ ;  /* 0x000010000d0d7824 */ /* 0x000fe200078e00ff */
[----:B------:R-:W-:Y:S01]  /*57c0*/  R2UR UR33, R20 ;  /* 0x00000000142172ca */ /* 0x000fe200000e0000 */
[--C-:B------:R-:W-:Y:S01]  /*57d0*/  IMAD R14, R14, 0x2, R22.reuse ;  /* 0x000000020e0e7824 */ /* 0x100fe200078e0216 */
[----:B------:R-:W-:Y:S01]  /*57e0*/  R2UR UR36, R6 ;  /* 0x00000000062472ca */ /* 0x000fe200000e0000 */
[----:B------:R-:W-:Y:S01]  /*57f0*/  IMAD R13, R13, 0x2, R22 ;  /* 0x000000020d0d7824 */ /* 0x000fe200078e0216 */
[----:B------:R-:W-:Y:S01]  /*5800*/  R2UR UR35, R19 ;  /* 0x00000000132372ca */ /* 0x000fe200000e0000 */
[----:B------:R-:W-:Y:S01]  /*5810*/  UIADD3 UR44, UP1, UR42, 0x1f0, URZ ;  /* 0x000001f02a2c7890 */ /* 0x000fe2000ff3e03f */
[----:B------:R-:W-:Y:S01]  /*5820*/  R2UR UR8, R14 ;  /* 0x000000000e0872ca */ /* 0x000fe200000e0000 */
[----:B------:R-:W-:Y:S01]  /*5830*/  UIADD3.X UR5, URZ, UR43, URZ, UP0, !UPT ;  /* 0x0000002b3f057290 */ /* 0x000fe200087fe43f */
[----:B------:R-:W-:Y:S01]  /*5840*/  R2UR UR24, R13 ;  /* 0x000000000d1872ca */ /* 0x000fe200000e0000 */
[----:B------:R-:W-:Y:S01]  /*5850*/  UPRMT UR30, URZ, 0x5410, UR29 ;  /* 0x000054103f1e7896 */ /* 0x000fe2000800001d */
[----:B------:R-:W-:Y:S01]  /*5860*/  R2UR UR19, R15 ;  /* 0x000000000f1372ca */ /* 0x000fe200000e0000 */
[----:B------:R-:W-:Y:S01]  /*5870*/  UIADD3 UR26, UR34, 0x40, URZ ;  /* 0x00000040221a7890 */ /* 0x000fe2000fffe03f */
[----:B------:R-:W-:Y:S01]  /*5880*/  ISETP.GT.AND P1, PT, R4, 0x1, PT ;  /* 0x000000010400780c */ /* 0x000fe20003f24270 */
[----:B------:R-:W-:Y:S01]  /*5890*/  UIADD3.X UR45, URZ, UR43, URZ, UP1, !UPT ;  /* 0x0000002b3f2d7290 */ /* 0x000fe20008ffe43f */
[----:B------:R-:W-:Y:S01]  /*58a0*/  VIADD R7, R7, 0x1 ;  /* 0x0000000107077836 */ /* 0x000fe20000000000 */
[----:B------:R-:W-:Y:S01]  /*58b0*/  UPRMT UR37, URZ, 0x5410, UR23 ;  /* 0x000054103f257896 */ /* 0x000fe20008000017 */
[----:B------:R-:W-:Y:S01]  /*58c0*/  VIADD R21, R21, 0x80 ;  /* 0x0000008015157836 */ /* 0x000fe20000000000 */
[----:B------:R-:W-:Y:S01]  /*58d0*/  UMOV UR6, 0x0 ;  /* 0x0000000000067882 */ /* 0x000fe20000000000 */
[----:B------:R-:W-:Y:S01]  /*58e0*/  UMOV UR7, 0x10000000 ;  /* 0x1000000000077882 */ /* 0x000fe20000000000 */
[----:B------:R-:W-:Y:S01]  /*58f0*/  UIADD3 UR16, UR8, 0x20100, URZ ;  /* 0x0002010008107890 */ /* 0x000fe2000fffe03f */
[----:B------:R-:W-:Y:S01]  /*5900*/  ISETP.NE.AND P0, PT, R7, 0x4, PT ;  /* 0x000000040700780c */ /* 0x000fe20003f05270 */
[----:B------:R-:W-:-:S02]  /*5910*/  UIADD3 UR32, UR24, 0x100, URZ ;  /* 0x0000010018207890 */ /* 0x000fc4000fffe03f */
[----:B------:R-:W-:Y:S01]  /*5920*/  UIADD3 UR24, UR24, 0x4100, URZ ;  /* 0x0000410018187890 */ /* 0x000fe2000fffe03f */
[----:B------:R-:W-:Y:S01]  /*5930*/  SEL R14, RZ, 0x1, P0 ;  /* 0x00000001ff0e7807 */ /* 0x000fe20000000000 */
[----:B------:R-:W-:Y:S01]  /*5940*/  UIADD3 UR8, UR8, 0x22100, URZ ;  /* 0x0002210008087890 */ /* 0x000fe2000fffe03f */
[----:B------:R-:W-:Y:S01]  /*5950*/  SEL R7, R7, RZ, P0 ;  /* 0x000000ff07077207 */ /* 0x000fe20000000000 */
[----:B------:R-:W-:Y:S01]  /*5960*/  UMOV UR25, UR33 ;  /* 0x0000002100197c82 */ /* 0x000fe20008000000 */
[----:B------:R-:W-:Y:S01]  /*5970*/  UMOV UR28, UR36 ;  /* 0x00000024001c7c82 */ /* 0x000fe20008000000 */
[----:B------:R-:W-:Y:S01]  /*5980*/  UMOV UR27, UR35 ;  /* 0x00000023001b7c82 */ /* 0x000fe20008000000 */
[----:B------:R-:W-:Y:S01]  /*5990*/  UMOV UR17, UR33 ;  /* 0x0000002100117c82 */ /* 0x000fe20008000000 */
[----:B------:R-:W-:Y:S01]  /*59a0*/  UMOV UR18, UR34 ;  /* 0x0000002200127c82 */ /* 0x000fe20008000000 */
[----:B------:R-:W-:Y:S01]  /*59b0*/  UMOV UR20, UR36 ;  /* 0x0000002400147c82 */ /* 0x000fe20008000000 */
[----:B------:R0:W-:Y:S01]  /*59c0*/  UTMALDG.3D.MULTICAST [UR32], [UR4], UR30, desc[UR6] ;  /* 0x00000620040073b4 */ /* 0x0001e2000801181e */
[----:B------:R-:W-:Y:S01]  /*59d0*/  UMOV UR9, UR33 ;  /* 0x0000002100097c82 */ /* 0x000fe20008000000 */
[----:B------:R-:W-:Y:S01]  /*59e0*/  UMOV UR11, UR19 ;  /* 0x00000013000b7c82 */ /* 0x000fe20008000000 */
[----:B------:R-:W-:Y:S01]  /*59f0*/  UMOV UR12, UR36 ;  /* 0x00000024000c7c82 */ /* 0x000fe20008000000 */
[----:B------:R-:W-:Y:S01]  /*5a00*/  UMOV UR10, UR26 ;  /* 0x0000001a000a7c82 */ /* 0x000fe20008000000 */
[----:B------:R-:W-:Y:S01]  /*5a10*/  LOP3.LUT R5, R5, R14, RZ, 0x3c, !PT ;  /* 0x0000000e05057212 */ /* 0x000fe200078e3cff */
[----:B------:R0:W-:Y:S01]  /*5a20*/  UTMALDG.3D.MULTICAST [UR24], [UR4], UR30, desc[UR6] ;  /* 0x00000618040073b4 */ /* 0x0001e2000801181e */
[----:B------:R0:W-:Y:S01]  /*5a30*/  UTMALDG.3D.MULTICAST [UR16], [UR44], UR37, desc[UR6] ;  /* 0x000006102c0073b4 */ /* 0x0001e20008011825 */
[----:B------:R0:W-:Y:S02]  /*5a40*/  UTMALDG.3D.MULTICAST [UR8], [UR44], UR37, desc[UR6] ;  /* 0x000006082c0073b4 */ /* 0x0001e40008011825 */
[----:B0-----:R-:W-:Y:S05]  /*5a50*/  @P1 BRA `(.L_x_108) ;  /* 0xfffffffc00081947 */ /* 0x001fea000383ffff */
.L_x_105:
[----:B------:R-:W-:Y:S05]  /*5a60*/  BSYNC B1 ;  /* 0x0000000000017941 */ /* 0x000fea0003800000 */
.L_x_104:
[----:B------:R-:W-:Y:S01]  /*5a70*/  LOP3.LUT P1, RZ, R3, 0xff, RZ, 0xc0, !PT ;  /* 0x000000ff03ff7812 */ /* 0x000fe2000782c0ff */
[----:B------:R-:W-:Y:S01]  /*5a80*/  IMAD.IADD R9, R8, 0x1, R9 ;  /* 0x0000000108097824 */ /* 0x000fe200078e0209 */
[----:B------:R-:W-:Y:S01]  /*5a90*/  IADD3 R16, P2, R16, UR38, RZ ;  /* 0x0000002610107c10 */ /* 0x000fe2000ff5e0ff */
[----:B------:R-:W-:Y:S01]  /*5aa0*/  ULDC.64 UR4, c[0x0][0x650] ;  /* 0x0001940000047ab9 */ /* 0x000fe20000000a00 */
[----:B------:R-:W-:Y:S01]  /*5ab0*/  BSSY B1, `(.L_x_109) ;  /* 0x000006c000017945 */ /* 0x000fe20003800000 */
[----:B------:R-:W-:Y:S01]  /*5ac0*/  IMAD.MOV.U32 R19, RZ, RZ, -0x1 ;  /* 0xffffffffff137424 */ /* 0x000fe200078e00ff */
[----:B------:R-:W-:Y:S01]  /*5ad0*/  SHF.R.U32.HI R3, RZ, 0x2, R9 ;  /* 0x00000002ff037819 */ /* 0x000fe20000011609 */
[----:B------:R-:W-:Y:S01]  /*5ae0*/  IMAD.MOV.U32 R13, RZ, RZ, -0x1 ;  /* 0xffffffffff0d7424 */ /* 0x000fe200078e00ff */
[----:B------:R-:W-:Y:S01]  /*5af0*/  ISETP.GT.U32.AND P0, PT, R9, 0x3, PT ;  /* 0x000000030900780c */ /* 0x000fe20003f04070 */
[----:B------:R-:W-:Y:S01]  /*5b00*/  IMAD.MOV.U32 R6, RZ, RZ, -0x1 ;  /* 0xffffffffff067424 */ /* 0x000fe200078e00ff */
[----:B------:R-:W-:-:S02]  /*5b10*/  LOP3.LUT R3, R3, 0x1, RZ, 0xc0, !PT ;  /* 0x0000000103037812 */ /* 0x000fc400078ec0ff */
[----:B------:R-:W-:Y:S01]  /*5b20*/  ISETP.LT.U32.AND P0, PT, R8, 0x4, P0 ;  /* 0x000000040800780c */ /* 0x000fe20000701070 */
[----:B------:R-:W0:Y:S01]  /*5b30*/  @P1 S2R R5, SR_CgaCtaId ;  /* 0x0000000000051919 */ /* 0x000e220000008800 */
[----:B------:R-:W-:Y:S02]  /*5b40*/  @P1 MOV R4, 0x400 ;  /* 0x0000040000041802 */ /* 0x000fe40000000f00 */
[----:B------:R-:W-:Y:S02]  /*5b50*/  IADD3.X R17, R17, UR41, RZ, P2, !PT ;  /* 0x0000002911117c10 */ /* 0x000fe400097fe4ff */
[----:B------:R-:W-:Y:S02]  /*5b60*/  ISETP.GE.U32.AND P2, PT, R16, UR4, PT ;  /* 0x0000000410007c0c */ /* 0x000fe4000bf46070 */
[----:B------:R-:W-:Y:S02]  /*5b70*/  LOP3.LUT R9, R9, 0x3, RZ, 0xc0, !PT ;  /* 0x0000000309097812 */ /* 0x000fe400078ec0ff */
[----:B0-----:R-:W-:-:S04]  /*5b80*/  @P1 LEA R4, R5, R4, 0x18 ;  /* 0x0000000405041211 */ /* 0x001fc800078ec0ff */
[----:B------:R0:W-:Y:S01]  /*5b90*/  @P1 SYNCS.ARRIVE.TRANS64.A1T0 RZ, [R4+URZ+0x58], RZ ;  /* 0x000058ff04ff19a7 */ /* 0x0001e2000810003f */
[----:B------:R-:W-:Y:S02]  /*5ba0*/  ISETP.NE.U32.AND P1, PT, R3, 0x1, PT ;  /* 0x000000010300780c */ /* 0x000fe40003f25070 */
[----:B------:R-:W-:Y:S02]  /*5bb0*/  SEL R3, RZ, 0x1, !P0 ;  /* 0x00000001ff037807 */ /* 0x000fe40004000000 */
[----:B------:R-:W-:Y:S02]  /*5bc0*/  ISETP.GE.U32.AND.EX P0, PT, R17, UR5, PT, P2 ;  /* 0x0000000511007c0c */ /* 0x000fe4000bf06120 */
[----:B------:R-:W-:-:S04]  /*5bd0*/  ISETP.GT.U32.AND P1, PT, R8, 0x3, !P1 ;  /* 0x000000030800780c */ /* 0x000fc80004f24070 */
[----:B0-----:R-:W-:-:S04]  /*5be0*/  SEL R4, RZ, 0x1, !P1 ;  /* 0x00000001ff047807 */ /* 0x001fc80004800000 */
[--C-:B------:R-:W-:Y:S02]  /*5bf0*/  LOP3.LUT R10, R4, R10, R3.reuse, 0x96, !PT ;  /* 0x0000000a040a7212 */ /* 0x100fe400078e9603 */
[----:B------:R-:W-:Y:S02]  /*5c00*/  PRMT R4, RZ, 0x7610, R4 ;  /* 0x00007610ff047816 */ /* 0x000fe40000000004 */
[----:B------:R-:W-:Y:S01]  /*5c10*/  PRMT R3, RZ, 0x7610, R3 ;  /* 0x00007610ff037816 */ /* 0x000fe20000000003 */
[----:B------:R-:W-:Y:S06]  /*5c20*/  @P0 BRA `(.L_x_110) ;  /* 0x0000000400500947 */ /* 0x000fec0003800000 */
[----:B------:R-:W0:Y:S01]  /*5c30*/  S2R R15, SR_CTAID.X ;  /* 0x00000000000f7919 */ /* 0x000e220000002500 */
[----:B------:R-:W-:Y:S01]  /*5c40*/  ULDC.64 UR4, c[0x0][0x628] ;  /* 0x00018a0000047ab9 */ /* 0x000fe20000000a00 */
[----:B------:R-:W1:Y:S01]  /*5c50*/  LDC R20, c[0x0][0x144] ;  /* 0x00005100ff147b82 */ /* 0x000e620000000800 */
[----:B------:R-:W-:Y:S01]  /*5c60*/  ISETP.NE.U32.AND P0, PT, RZ, UR4, PT ;  /* 0x00000004ff007c0c */ /* 0x000fe2000bf05070 */
[----:B------:R-:W2:Y:S01]  /*5c70*/  S2R R13, SR_CTAID.Y ;  /* 0x00000000000d7919 */ /* 0x000ea20000002600 */
[----:B------:R-:W-:Y:S01]  /*5c80*/  ULDC UR6, c[0x0][0x150] ;  /* 0x0000540000067ab9 */ /* 0x000fe20000000800 */
[----:B------:R-:W-:Y:S01]  /*5c90*/  ULDC UR7, c[0x0][0x630] ;  /* 0x00018c0000077ab9 */ /* 0x000fe20000000800 */
[----:B------:R-:W-:Y:S01]  /*5ca0*/  ISETP.NE.AND.EX P0, PT, RZ, UR5, PT, P0 ;  /* 0x00000005ff007c0c */ /* 0x000fe2000bf05300 */
[----:B------:R-:W-:Y:S01]  /*5cb0*/  IMAD.MOV.U32 R4, RZ, RZ, R16 ;  /* 0x000000ffff047224 */ /* 0x000fe200078e0010 */
[----:B0-----:R-:W-:-:S05]  /*5cc0*/  I2FP.F32.U32 R5, R15 ;  /* 0x0000000f00057245 */ /* 0x001fca0000201000 */
[----:B------:R-:W-:Y:S01]  /*5cd0*/  FMUL R21, R5, UR6 ;  /* 0x0000000605157c20 */ /* 0x000fe20008400000 */
[----:B------:R-:W-:-:S05]  /*5ce0*/  IMAD.MOV.U32 R5, RZ, RZ, R17 ;  /* 0x000000ffff057224 */ /* 0x000fca00078e0011 */
[----:B--2---:R-:W-:Y:S05]  /*5cf0*/  @!P0 BRA `(.L_x_111) ;  /* 0x0000000000288947 */ /* 0x004fea0003800000 */
[----:B------:R-:W-:Y:S02]  /*5d00*/  ULDC UR6, c[0x0][0x634] ;  /* 0x00018d0000067ab9 */ /* 0x000fe40000000800 */
[----:B------:R-:W-:-:S05]  /*5d10*/  IADD3 R5, P0, R16, UR6, RZ ;  /* 0x0000000610057c10 */ /* 0x000fca000ff1e0ff */
[----:B------:R-:W-:-:S04]  /*5d20*/  IMAD.X R19, RZ, RZ, R17, P0 ;  /* 0x000000ffff137224 */ /* 0x000fc800000e0611 */
[----:B------:R-:W-:-:S04]  /*5d30*/  IMAD.WIDE.U32 R6, R19, UR4, RZ ;  /* 0x0000000413067c25 */ /* 0x000fc8000f8e00ff */
[----:B------:R-:W-:-:S04]  /*5d40*/  IMAD.WIDE.U32 R6, P0, R5, UR5, R6 ;  /* 0x0000000505067c25 */ /* 0x000fc8000f800006 */
[----:B------:R-:W-:-:S04]  /*5d50*/  IMAD.WIDE.U32 R4, R5, UR4, RZ ;  /* 0x0000000405047c25 */ /* 0x000fc8000f8e00ff */
[----:B------:R-:W-:Y:S01]  /*5d60*/  IMAD.MOV.U32 R4, RZ, RZ, R7 ;  /* 0x000000ffff047224 */ /* 0x000fe200078e0007 */
[----:B------:R-:W-:Y:S01]  /*5d70*/  IADD3 RZ, P1, R5, R6, RZ ;  /* 0x0000000605ff7210 */ /* 0x000fe20007f3e0ff */
[----:B------:R-:W-:-:S04]  /*5d80*/  IMAD.X R5, RZ, RZ, RZ, P0 ;  /* 0x000000ffff057224 */ /* 0x000fc800000e06ff */
[----:B------:R-:W-:-:S08]  /*5d90*/  IMAD.WIDE.U32.X R4, R19, UR5, R4, P1 ;  /* 0x0000000513047c25 */ /* 0x000fd000088e0404 */
.L_x_111:
[--C-:B------:R-:W-:Y:S01]  /*5da0*/  SHF.R.U64 R14, R4, UR7, R5.reuse ;  /* 0x00000007040e7c19 */ /* 0x100fe20008001205 */
[----:B------:R-:W0:Y:S01]  /*5db0*/  F2I.U32.TRUNC.NTZ R21, R21 ;  /* 0x0000001500157305 */ /* 0x000e22000020f000 */
[----:B------:R-:W-:Y:S01]  /*5dc0*/  SHF.R.U32.HI R4, RZ, UR7, R5 ;  /* 0x00000007ff047c19 */ /* 0x000fe20008011605 */
[----:B------:R-:W-:Y:S01]  /*5dd0*/  ULDC.64 UR4, c[0x0][0x620] ;  /* 0x0001880000047ab9 */ /* 0x000fe20000000a00 */
[----:B------:R-:W-:Y:S01]  /*5de0*/  IADD3 R7, P0, RZ, -R14, RZ ;  /* 0x8000000eff077210 */ /* 0x000fe20007f1e0ff */
[----:B------:R-:W-:Y:S01]  /*5df0*/  ULDC.64 UR6, c[0x0][0x640] ;  /* 0x0001900000067ab9 */ /* 0x000fe20000000a00 */
[----:B------:R-:W2:Y:S03]  /*5e00*/  LDC R22, c[0x0][0x148] ;  /* 0x00005200ff167b82 */ /* 0x000ea60000000800 */
[----:B------:R-:W-:Y:S01]  /*5e10*/  IMAD.X R4, RZ, RZ, ~R4, P0 ;  /* 0x000000ffff047224 */ /* 0x000fe200000e0e04 */
[----:B------:R-:W-:-:S03]  /*5e20*/  ISETP.NE.U32.AND P0, PT, RZ, UR6, PT ;  /* 0x00000006ff007c0c */ /* 0x000fc6000bf05070 */
[----:B------:R-:W-:Y:S01]  /*5e30*/  IMAD R6, R4, UR4, RZ ;  /* 0x0000000404067c24 */ /* 0x000fe2000f8e02ff */
[----:B------:R-:W-:Y:S01]  /*5e40*/  ISETP.NE.AND.EX P0, PT, RZ, UR7, PT, P0 ;  /* 0x00000007ff007c0c */ /* 0x000fe2000bf05300 */
[----:B------:R-:W-:Y:S01]  /*5e50*/  IMAD.WIDE.U32 R4, R7, UR4, R16 ;  /* 0x0000000407047c25 */ /* 0x000fe2000f8e0010 */
[----:B------:R-:W-:-:S03]  /*5e60*/  ULDC UR4, c[0x0][0x618] ;  /* 0x0001860000047ab9 */ /* 0x000fc60000000800 */
[----:B------:R-:W-:Y:S01]  /*5e70*/  IMAD R7, R7, UR5, R6 ;  /* 0x0000000507077c24 */ /* 0x000fe2000f8e0206 */
[----:B------:R-:W-:Y:S01]  /*5e80*/  ULDC UR5, c[0x0][0x154] ;  /* 0x0000550000057ab9 */ /* 0x000fe20000000800 */
[----:B0-----:R-:W-:Y:S02]  /*5e90*/  IMAD.MOV R6, RZ, RZ, -R21 ;  /* 0x000000ffff067224 */ /* 0x001fe400078e0a15 */
[----:B------:R-:W-:Y:S02]  /*5ea0*/  IMAD.IADD R5, R5, 0x1, R7 ;  /* 0x0000000105057824 */ /* 0x000fe400078e0207 */
[----:B-1----:R-:W-:Y:S01]  /*5eb0*/  IMAD R15, R20, R6, R15 ;  /* 0x00000006140f7224 */ /* 0x002fe200078e020f */
[----:B------:R-:W-:Y:S02]  /*5ec0*/  I2FP.F32.U32 R6, R13 ;  /* 0x0000000d00067245 */ /* 0x000fe40000201000 */
[--C-:B------:R-:W-:Y:S02]  /*5ed0*/  SHF.R.U64 R19, R4, UR4, R5.reuse ;  /* 0x0000000404137c19 */ /* 0x100fe40008001205 */
[----:B------:R-:W-:Y:S01]  /*5ee0*/  SHF.R.U32.HI R4, RZ, UR4, R5 ;  /* 0x00000004ff047c19 */ /* 0x000fe20008011605 */
[----:B------:R-:W-:Y:S01]  /*5ef0*/  FMUL R6, R6, UR5 ;  /* 0x0000000506067c20 */ /* 0x000fe20008400000 */
[----:B------:R-:W-:-:S02]  /*5f00*/  ULDC UR4, c[0x0][0x608] ;  /* 0x0001820000047ab9 */ /* 0x000fc40000000800 */
[--C-:B------:R-:W-:Y:S01]  /*5f10*/  SHF.R.U64 R21, R19, UR4, R4.reuse ;  /* 0x0000000413157c19 */ /* 0x100fe20008001204 */
[----:B------:R0:W1:Y:S01]  /*5f20*/  F2I.U32.TRUNC.NTZ R24, R6 ;  /* 0x0000000600187305 */ /* 0x000062000020f000 */
[----:B------:R-:W-:Y:S01]  /*5f30*/  SHF.R.U32.HI R4, RZ, UR4, R4 ;  /* 0x00000004ff047c19 */ /* 0x000fe20008011604 */
[----:B------:R-:W-:-:S03]  /*5f40*/  ULDC UR4, c[0x0][0x658] ;  /* 0x0001960000047ab9 */ /* 0x000fc60000000800 */
[--C-:B------:R-:W-:Y:S02]  /*5f50*/  SHF.R.U64 R20, R21, UR4, R4.reuse ;  /* 0x0000000415147c19 */ /* 0x100fe40008001204 */
[----:B------:R-:W-:-:S03]  /*5f60*/  SHF.R.U32.HI R23, RZ, UR4, R4 ;  /* 0x00000004ff177c19 */ /* 0x000fc60008011604 */
[----:B------:R-:W-:Y:S02]  /*5f70*/  IMAD.MOV.U32 R4, RZ, RZ, R20 ;  /* 0x000000ffff047224 */ /* 0x000fe400078e0014 */
[----:B------:R-:W-:Y:S01]  /*5f80*/  IMAD.MOV.U32 R5, RZ, RZ, R23 ;  /* 0x000000ffff057224 */ /* 0x000fe200078e0017 */
[----:B0-----:R-:W-:Y:S06]  /*5f90*/  @!P0 BRA `(.L_x_112) ;  /* 0x0000000000288947 */ /* 0x001fec0003800000 */
        /* <DEDUP_REMOVED lines=10> */
.L_x_112:
[----:B------:R-:W-:Y:S01]  /*6040*/  ISETP.NE.AND P0, PT, R2, 0x1, PT ;  /* 0x000000010200780c */ /* 0x000fe20003f05270 */
[----:B------:R-:W-:Y:S01]  /*6050*/  ULDC UR4, c[0x0][0x648] ;  /* 0x0001920000047ab9 */ /* 0x000fe20000000800 */
[----:B------:R-:W-:Y:S01]  /*6060*/  LOP3.LUT R21, R21, UR22, RZ, 0xc0, !PT ;  /* 0x0000001615157c12 */ /* 0x000fe2000f8ec0ff */
[----:B-1----:R-:W-:Y:S01]  /*6070*/  IMAD.MOV R24, RZ, RZ, -R24 ;  /* 0x000000ffff187224 */ /* 0x002fe200078e0a18 */
[----:B------:R-:W-:Y:S01]  /*6080*/  SHF.R.U64 R4, R4, UR4, R5 ;  /* 0x0000000404047c19 */ /* 0x000fe20008001205 */
[----:B------:R-:W-:Y:S01]  /*6090*/  ULDC UR4, c[0x0][0x638] ;  /* 0x00018e0000047ab9 */ /* 0x000fe20000000800 */
[----:B------:R-:W-:Y:S01]  /*60a0*/  LOP3.LUT R19, R19, UR13, RZ, 0xc0, !PT ;  /* 0x0000000d13137c12 */ /* 0x000fe2000f8ec0ff */
[----:B------:R-:W-:Y:S01]  /*60b0*/  ULDC UR5, c[0x0][0x610] ;  /* 0x0001840000057ab9 */ /* 0x000fe20000000800 */
[----:B------:R-:W-:Y:S02]  /*60c0*/  IMAD.MOV.U32 R6, RZ, RZ, R14 ;  /* 0x000000ffff067224 */ /* 0x000fe400078e000e */
[----:B------:R-:W-:-:S02]  /*60d0*/  IMAD.MOV R5, RZ, RZ, -R4 ;  /* 0x000000ffff057224 */ /* 0x000fc400078e0a04 */
[----:B------:R-:W-:Y:S02]  /*60e0*/  IMAD R4, R4, UR14, R21 ;  /* 0x0000000e04047c24 */ /* 0x000fe4000f8e0215 */
[----:B--2---:R-:W-:Y:S02]  /*60f0*/  @P0 IMAD R15, R22, R24, R13 ;  /* 0x00000018160f0224 */ /* 0x004fe400078e020d */
[----:B------:R-:W-:Y:S01]  /*6100*/  IMAD R20, R5, UR4, R20 ;  /* 0x0000000405147c24 */ /* 0x000fe2000f8e0214 */
[----:B------:R-:W-:Y:S01]  /*6110*/  ULDC UR4, c[0x0][0x600] ;  /* 0x0001800000047ab9 */ /* 0x000fe20000000800 */
[----:B------:R-:W-:Y:S02]  /*6120*/  IMAD R15, R4, UR5, R15 ;  /* 0x00000005040f7c24 */ /* 0x000fe4000f8e020f */
[----:B------:R-:W-:Y:S02]  /*6130*/  IMAD R20, R20, UR4, R19 ;  /* 0x0000000414147c24 */ /* 0x000fe4000f8e0213 */
[----:B------:R-:W-:-:S03]  /*6140*/  IMAD.MOV.U32 R4, RZ, RZ, 0x1 ;  /* 0x00000001ff047424 */ /* 0x000fc600078e00ff */
[----:B------:R-:W-:Y:S02]  /*6150*/  SEL R13, R20, R15, !P0 ;  /* 0x0000000f140d7207 */ /* 0x000fe40004000000 */
[----:B------:R-:W-:-:S07]  /*6160*/  SEL R19, R15, R20, !P0 ;  /* 0x000000140f137207 */ /* 0x000fce0004000000 */
.L_x_110:
[----:B------:R-:W-:Y:S05]  /*6170*/  BSYNC B1 ;  /* 0x0000000000017941 */ /* 0x000fea0003800000 */
.L_x_109:
[----:B------:R-:W-:-:S13]  /*6180*/  LOP3.LUT P0, RZ, R4, 0xff, RZ, 0xc0, !PT ;  /* 0x000000ff04ff7812 */ /* 0x000fda000780c0ff */
[----:B------:R-:W-:Y:S05]  /*6190*/  @P0 BRA `(.L_x_113) ;  /* 0xfffffff400000947 */ /* 0x000fea000383ffff */
[----:B------:R-:W-:Y:S05]  /*61a0*/  BSYNC B0 ;  /* 0x0000000000007941 */ /* 0x000fea0003800000 */
.L_x_102:
[----:B------:R-:W-:-:S03]  /*61b0*/  UMOV UR4, 0xffffffff ;  /* 0xffffffff00047882 */ /* 0x000fc60000000000 */
[----:B------:R-:W-:Y:S05]  /*61c0*/  BRA.DIV UR4, `(.L_x_114) ;  /* 0x0000000604147947 */ /* 0x000fea000b800000 */
[----:B------:R-:W-:-:S13]  /*61d0*/  ELECT P6, URZ, PT ;  /* 0x00000000003f782f */ /* 0x000fda00038c0000 */
.L_x_128:
[----:B------:R-:W-:Y:S04]  /*61e0*/  BSSY B0, `(.L_x_115) ;  /* 0x000002b000007945 */ /* 0x000fe80003800000 */
[----:B------:R-:W-:Y:S05]  /*61f0*/  @!P6 BRA `(.L_x_116) ;  /* 0x0000000000a4e947 */ /* 0x000fea0003800000 */
[----:B------:R-:W-:-:S04]  /*6200*/  LOP3.LUT R18, R18, 0x2, RZ, 0xfc, !PT ;  /* 0x0000000212127812 */ /* 0x000fc800078efcff */
[----:B------:R-:W-:-:S13]  /*6210*/  ISETP.NE.AND P0, PT, R18, 0x3, PT ;  /* 0x000000031200780c */ /* 0x000fda0003f05270 */
[----:B------:R-:W-:Y:S05]  /*6220*/  @!P0 BRA `(.L_x_117) ;  /* 0x0000000000048947 */ /* 0x000fea0003800000 */
[----:B------:R-:W-:Y:S01]  /*6230*/  BPT.TRAP 0x1 ;  /* 0x000000040000795c */ /* 0x000fe20000300000 */
.L_x_117:
[----:B------:R-:W0:Y:S01]  /*6240*/  S2R R3, SR_CgaCtaId ;  /* 0x0000000000037919 */ /* 0x000e220000008800 */
[----:B------:R-:W-:Y:S02]  /*6250*/  MOV R0, 0x400 ;  /* 0x0000040000007802 */ /* 0x000fe40000000f00 */
[----:B------:R-:W-:Y:S02]  /*6260*/  SHF.L.U32 R2, R10, 0x1f, RZ ;  /* 0x0000001f0a027819 */ /* 0x000fe400000006ff */
[----:B0-----:R-:W-:-:S05]  /*6270*/  LEA R0, R3, R0, 0x18 ;  /* 0x0000000003007211 */ /* 0x001fca00078ec0ff */
[----:B------:R-:W-:-:S04]  /*6280*/  VIADD R0, R0, 0x20 ;  /* 0x0000002000007836 */ /* 0x000fc80000000000 */
[C---:B------:R-:W-:Y:S02]  /*6290*/  IMAD R5, R9.reuse, 0x8, R0 ;  /* 0x0000000809057824 */ /* 0x040fe400078e0200 */
[----:B------:R-:W-:Y:S02]  /*62a0*/  VIADD R9, R9, 0x1 ;  /* 0x0000000109097836 */ /* 0x000fe40000000000 */
[----:B------:R-:W0:Y:S03]  /*62b0*/  SYNCS.PHASECHK.TRANS64.TRYWAIT P0, [R5+URZ], R2 ;  /* 0x00000002050075a7 */ /* 0x000e26000800017f */
[----:B------:R-:W-:-:S04]  /*62c0*/  ISETP.NE.AND P1, PT, R9, 0x4, PT ;  /* 0x000000040900780c */ /* 0x000fc80003f25270 */
[----:B------:R-:W-:Y:S02]  /*62d0*/  SEL R3, RZ, 0x1, P1 ;  /* 0x00000001ff037807 */ /* 0x000fe40000800000 */
[----:B------:R-:W-:Y:S02]  /*62e0*/  SEL R9, R9, RZ, P1 ;  /* 0x000000ff09097207 */ /* 0x000fe40000800000 */
[----:B------:R-:W-:-:S03]  /*62f0*/  LOP3.LUT R10, R10, R3, RZ, 0x3c, !PT ;  /* 0x000000030a0a7212 */ /* 0x000fc600078e3cff */
[----:B------:R-:W-:Y:S01]  /*6300*/  IMAD R7, R9, 0x8, R0 ;  /* 0x0000000809077824 */ /* 0x000fe200078e0200 */
[----:B------:R-:W-:Y:S01]  /*6310*/  SHF.L.U32 R4, R10, 0x1f, RZ ;  /* 0x0000001f0a047819 */ /* 0x000fe200000006ff */
[----:B0-----:R-:W-:Y:S06]  /*6320*/  @!P0 BRA `(.L_x_118) ;  /* 0x0000000000dc8947 */ /* 0x001fec0003800000 */
.L_x_129:
[----:B------:R-:W1:Y:S01]  /*6330*/  SYNCS.PHASECHK.TRANS64.TRYWAIT P0, [R7+URZ], R4 ;  /* 0x00000004070075a7 */ /* 0x000e62000800017f */
[----:B0-----:R-:W-:-:S05]  /*6340*/  VIADD R2, R9, 0x1 ;  /* 0x0000000109027836 */ /* 0x001fca0000000000 */
[----:B------:R-:W-:-:S04]  /*6350*/  ISETP.NE.AND P1, PT, R2, 0x4, PT ;  /* 0x000000040200780c */ /* 0x000fc80003f25270 */
[----:B------:R-:W-:Y:S02]  /*6360*/  SEL R3, RZ, 0x1, P1 ;  /* 0x00000001ff037807 */ /* 0x000fe40000800000 */
[----:B------:R-:W-:Y:S02]  /*6370*/  SEL R9, R2, RZ, P1 ;  /* 0x000000ff02097207 */ /* 0x000fe40000800000 */
[----:B------:R-:W-:-:S03]  /*6380*/  LOP3.LUT R11, R10, R3, RZ, 0x3c, !PT ;  /* 0x000000030a0b7212 */ /* 0x000fc600078e3cff */
[----:B------:R-:W-:Y:S01]  /*6390*/  IMAD R6, R9, 0x8, R0 ;  /* 0x0000000809067824 */ /* 0x000fe200078e0200 */
[----:B------:R-:W-:Y:S01]  /*63a0*/  SHF.L.U32 R5, R11, 0x1f, RZ ;  /* 0x0000001f0b057819 */ /* 0x000fe200000006ff */
[----:B-1----:R-:W-:Y:S06]  /*63b0*/  @!P0 BRA `(.L_x_119) ;  /* 0x0000000000cc8947 */ /* 0x002fec0003800000 */
.L_x_130:
[----:B------:R-:W1:Y:S01]  /*63c0*/  SYNCS.PHASECHK.TRANS64.TRYWAIT P0, [R6+URZ], R5 ;  /* 0x00000005060075a7 */ /* 0x000e62000800017f */
[----:B------:R-:W-:-:S05]  /*63d0*/  VIADD R2, R9, 0x1 ;  /* 0x0000000109027836 */ /* 0x000fca0000000000 */
[----:B------:R-:W-:-:S04]  /*63e0*/  ISETP.NE.AND P1, PT, R2, 0x4, PT ;  /* 0x000000040200780c */ /* 0x000fc80003f25270 */
[----:B0-----:R-:W-:Y:S02]  /*63f0*/  SEL R4, RZ, 0x1, P1 ;  /* 0x00000001ff047807 */ /* 0x001fe40000800000 */
[----:B------:R-:W-:Y:S02]  /*6400*/  SEL R3, R2, RZ, P1 ;  /* 0x000000ff02037207 */ /* 0x000fe40000800000 */
[----:B------:R-:W-:Y:S01]  /*6410*/  LOP3.LUT R4, R11, R4, RZ, 0x3c, !PT ;  /* 0x000000040b047212 */ /* 0x000fe200078e3cff */
[----:B-1----:R-:W-:Y:S06]  /*6420*/  @!P0 BRA `(.L_x_120) ;  /* 0x0000000000c48947 */ /* 0x002fec0003800000 */
.L_x_131:
[----:B------:R-:W-:Y:S01]  /*6430*/  IMAD R3, R3, 0x8, R0 ;  /* 0x0000000803037824 */ /* 0x000fe200078e0200 */
[----:B------:R-:W-:-:S07]  /*6440*/  SHF.L.U32 R0, R4, 0x1f, RZ ;  /* 0x0000001f04007819 */ /* 0x000fce00000006ff */
.L_x_121:
[----:B-1----:R1:W2:Y:S02]  /*6450*/  SYNCS.PHASECHK.TRANS64.TRYWAIT P0, [R3+URZ], R0 ;  /* 0x00000000030075a7 */ /* 0x0022a4000800017f */
[----:B--2---:R-:W-:Y:S05]  /*6460*/  @!P0 NANOSLEEP.SYNCS 0x989680 ;  /* 0x009896800000895d */ /* 0x004fea0003900000 */
[----:B------:R-:W2:Y:S02]  /*6470*/  @!P0 SYNCS.PHASECHK.TRANS64 P0, [R3+URZ], R0 ;  /* 0x00000000030085a7 */ /* 0x000ea4000800007f */
[----:B--2---:R-:W-:Y:S05]  /*6480*/  @!P0 BRA `(.L_x_121) ;  /* 0xfffffffc00f08947 */ /* 0x004fea000383ffff */
.L_x_116:
[----:B------:R-:W-:Y:S05]  /*6490*/  BSYNC B0 ;  /* 0x0000000000007941 */ /* 0x000fea0003800000 */
.L_x_115:
[----:B------:R-:W-:Y:S05]  /*64a0*/  EXIT ;  /* 0x000000000000794d */ /* 0x000fea0003800000 */
.L_x_21:
[----:B-1----:R1:W2:Y:S02]  /*64b0*/  SYNCS.PHASECHK.TRANS64.TRYWAIT P1, [R3+URZ], R0 ;  /* 0x00000000030075a7 */ /* 0x0022a4000802017f */
[----:B--2---:R-:W-:Y:S05]  /*64c0*/  @!P1 NANOSLEEP.SYNCS 0x989680 ;  /* 0x009896800000995d */ /* 0x004fea0003900000 */
[----:B------:R-:W2:Y:S02]  /*64d0*/  @!P1 SYNCS.PHASECHK.TRANS64 P1, [R3+URZ], R0 ;  /* 0x00000000030095a7 */ /* 0x000ea4000802007f */
[----:B--2---:R-:W-:Y:S05]  /*64e0*/  @!P1 BRA `(.L_x_21) ;  /* 0xfffffffc00f09947 */ /* 0x004fea000383ffff */
[----:B------:R-:W-:Y:S05]  /*64f0*/  BRA `(.L_x_20) ;  /* 0xffffffb000ac7947 */ /* 0x000fea000383ffff */
.L_x_26:
[----:B-1----:R1:W2:Y:S02]  /*6500*/  SYNCS.PHASECHK.TRANS64.TRYWAIT P1, [R5+URZ], R4 ;  /* 0x00000004050075a7 */ /* 0x0022a4000802017f */
[----:B--2---:R-:W-:Y:S05]  /*6510*/  @!P1 NANOSLEEP.SYNCS 0x989680 ;  /* 0x009896800000995d */ /* 0x004fea0003900000 */
[----:B------:R-:W2:Y:S02]  /*6520*/  @!P1 SYNCS.PHASECHK.TRANS64 P1, [R5+URZ], R4 ;  /* 0x00000004050095a7 */ /* 0x000ea4000802007f */
[----:B--2---:R-:W-:Y:S05]  /*6530*/  @!P1 BRA `(.L_x_26) ;  /* 0xfffffffc00f09947 */ /* 0x004fea000383ffff */
[----:B------:R-:W-:Y:S05]  /*6540*/  BRA `(.L_x_25) ;  /* 0xffffffb400f87947 */ /* 0x000fea000383ffff */
.L_x_103:
[----:B------:R-:W-:Y:S01]  /*6550*/  BSSY B1, `(.L_x_122) ;  /* 0x0000006000017945 */ /* 0x000fe20003800000 */
[----:B------:R-:W-:-:S07]  /*6560*/  IMAD.MOV.U32 R15, RZ, RZ, -0x1 ;  /* 0xffffffffff0f7424 */ /* 0x000fce00078e00ff */
[----:B------:R-:W-:Y:S05]  /*6570*/  WARPSYNC.COLLECTIVE R15, `(.L_x_123) ;  /* 0x000000000f0c7348 */ /* 0x000fea0003c00000 */
[----:B------:R-:W-:Y:S02]  /*6580*/  ELECT P6, UR62, PT ;  /* 0x00000000003e782f */ /* 0x000fe400038c0000 */
[----:B------:R-:W-:Y:S01]  /*6590*/  MOV R14, UR62 ;  /* 0x0000003e000e7c02 */ /* 0x000fe20008000f00 */
[----:B------:R-:W-:Y:S10]  /*65a0*/  ENDCOLLECTIVE ;  /* 0x000000000000791b */ /* 0x000ff40003800000 */
.L_x_123:
[----:B------:R-:W-:Y:S05]  /*65b0*/  BSYNC B1 ;  /* 0x0000000000017941 */ /* 0x000fea0003800000 */
.L_x_122:
[----:B------:R-:W-:Y:S05]  /*65c0*/  BRA `(.L_x_124) ;  /* 0xfffffff000007947 */ /* 0x000fea000383ffff */
.L_x_106:
[----:B-1----:R1:W2:Y:S02]  /*65d0*/  SYNCS.PHASECHK.TRANS64.TRYWAIT P0, [R20+URZ+0x20], R13 ;  /* 0x0000200d140075a7 */ /* 0x0022a4000800017f */
[----:B--2---:R-:W-:Y:S05]  /*65e0*/  @!P0 NANOSLEEP.SYNCS 0x989680 ;  /* 0x009896800000895d */ /* 0x004fea0003900000 */
[----:B------:R-:W2:Y:S02]  /*65f0*/  @!P0 SYNCS.PHASECHK.TRANS64 P0, [R20+URZ+0x20], R13 ;  /* 0x0000200d140085a7 */ /* 0x000ea4000800007f */
[----:B--2---:R-:W-:Y:S05]  /*6600*/  @!P0 BRA `(.L_x_106) ;  /* 0xfffffffc00f08947 */ /* 0x004fea000383ffff */
[----:B------:R-:W-:Y:S05]  /*6610*/  BRA `(.L_x_125) ;  /* 0xfffffff0003c7947 */ /* 0x000fea000383ffff */
.L_x_114:
[----:B------:R-:W-:Y:S01]  /*6620*/  BSSY B0, `(.L_x_126) ;  /* 0x0000006000007945 */ /* 0x000fe20003800000 */
[----:B------:R-:W-:-:S07]  /*6630*/  IMAD.MOV.U32 R15, RZ, RZ, -0x1 ;  /* 0xffffffffff0f7424 */ /* 0x000fce00078e00ff */
[----:B------:R-:W-:Y:S05]  /*6640*/  WARPSYNC.COLLECTIVE R15, `(.L_x_127) ;  /* 0x000000000f0c7348 */ /* 0x000fea0003c00000 */
[----:B------:R-:W-:Y:S02]  /*6650*/  ELECT P6, UR62, PT ;  /* 0x00000000003e782f */ /* 0x000fe400038c0000 */
[----:B------:R-:W-:Y:S01]  /*6660*/  MOV R14, UR62 ;  /* 0x0000003e000e7c02 */ /* 0x000fe20008000f00 */
[----:B------:R-:W-:Y:S10]  /*6670*/  ENDCOLLECTIVE ;  /* 0x000000000000791b */ /* 0x000ff40003800000 */
.L_x_127:
[----:B------:R-:W-:Y:S05]  /*6680*/  BSYNC B0 ;  /* 0x0000000000007941 */ /* 0x000fea0003800000 */
.L_x_126:
[----:B------:R-:W-:Y:S05]  /*6690*/  BRA `(.L_x_128) ;  /* 0xfffffff800d07947 */ /* 0x000fea000383ffff */
.L_x_118:
[----:B0-----:R0:W1:Y:S02]  /*66a0*/  SYNCS.PHASECHK.TRANS64.TRYWAIT P0, [R5+URZ], R2 ;  /* 0x00000002050075a7 */ /* 0x001064000800017f */
[----:B-1----:R-:W-:Y:S05]  /*66b0*/  @!P0 NANOSLEEP.SYNCS 0x989680 ;  /* 0x009896800000895d */ /* 0x002fea0003900000 */
[----:B------:R-:W1:Y:S02]  /*66c0*/  @!P0 SYNCS.PHASECHK.TRANS64 P0, [R5+URZ], R2 ;  /* 0x00000002050085a7 */ /* 0x000e64000800007f */
[----:B-1----:R-:W-:Y:S05]  /*66d0*/  @!P0 BRA `(.L_x_118) ;  /* 0xfffffffc00f08947 */ /* 0x002fea000383ffff */
[----:B------:R-:W-:Y:S05]  /*66e0*/  BRA `(.L_x_129) ;  /* 0xfffffffc00107947 */ /* 0x000fea000383ffff */
.L_x_119:
[----:B0-----:R0:W1:Y:S02]  /*66f0*/  SYNCS.PHASECHK.TRANS64.TRYWAIT P0, [R7+URZ], R4 ;  /* 0x00000004070075a7 */ /* 0x001064000800017f */
[----:B-1----:R-:W-:Y:S05]  /*6700*/  @!P0 NANOSLEEP.SYNCS 0x989680 ;  /* 0x009896800000895d */ /* 0x002fea0003900000 */
[----:B------:R-:W1:Y:S02]  /*6710*/  @!P0 SYNCS.PHASECHK.TRANS64 P0, [R7+URZ], R4 ;  /* 0x00000004070085a7 */ /* 0x000e64000800007f */
[----:B-1----:R-:W-:Y:S05]  /*6720*/  @!P0 BRA `(.L_x_119) ;  /* 0xfffffffc00f08947 */ /* 0x002fea000383ffff */
[----:B------:R-:W-:Y:S05]  /*6730*/  BRA `(.L_x_130) ;  /* 0xfffffffc00207947 */ /* 0x000fea000383ffff */
.L_x_120:
[----:B0-----:R0:W1:Y:S02]  /*6740*/  SYNCS.PHASECHK.TRANS64.TRYWAIT P0, [R6+URZ], R5 ;  /* 0x00000005060075a7 */ /* 0x001064000800017f */
[----:B-1----:R-:W-:Y:S05]  /*6750*/  @!P0 NANOSLEEP.SYNCS 0x989680 ;  /* 0x009896800000895d */ /* 0x002fea0003900000 */
[----:B------:R-:W1:Y:S02]  /*6760*/  @!P0 SYNCS.PHASECHK.TRANS64 P0, [R6+URZ], R5 ;  /* 0x00000005060085a7 */ /* 0x000e64000800007f */
[----:B-1----:R-:W-:Y:S05]  /*6770*/  @!P0 BRA `(.L_x_120) ;  /* 0xfffffffc00f08947 */ /* 0x002fea000383ffff */
[----:B------:R-:W-:Y:S05]  /*6780*/  BRA `(.L_x_131) ;  /* 0xfffffffc00287947 */ /* 0x000fea000383ffff */
.L_x_132:
[----:B------:R-:W-:-:S00]  /*6790*/  BRA `(.L_x_132) ;  /* 0xfffffffc00fc7947 */ /* 0x000fc0000383ffff */
[----:B------:R-:W-:-:S00]  /*67a0*/  NOP ;  /* 0x0000000000007918 */ /* 0x000fc00000000000 */
        /* <DEDUP_REMOVED lines=13> */
.L_x_133:


//--------------------- .nv.global.init           --------------------------
	.section	.nv.global.init,"aw",@progbits
.nv.global.init:
	.type		$str$22,@object
	.size		$str$22,($str$23 - $str$22)
$str$22:
        /*0000*/ 	.byte	0x6b, 0x5f, 0x74, 0x69, 0x6c, 0x65, 0x5f, 0x63, 0x6f, 0x75, 0x6e, 0x74, 0x20, 0x3e, 0x3d, 0x20
        /*0010*/ 	.byte	0x31, 0x00
	.type		$str$23,@object
	.size		$str$23,(__unnamed_1 - $str$23)
$str$23:
        /*0012*/ 	.byte	0x2f, 0x74, 0x6d, 0x70, 0x2f, 0x63, 0x75, 0x74, 0x6c, 0x61, 0x73, 0x73, 0x5f, 0x73, 0x77, 0x65
        /*0022*/ 	.byte	0x65, 0x70, 0x5f, 0x73, 0x72, 0x63, 0x2f, 0x69, 0x6e, 0x63, 0x6c, 0x75, 0x64, 0x65, 0x2f, 0x63
        /*0032*/ 	.byte	0x75, 0x74, 0x6c, 0x61, 0x73, 0x73, 0x2f, 0x67, 0x65, 0x6d, 0x6d, 0x2f, 0x63, 0x6f, 0x6c, 0x6c
        /*0042*/ 	.byte	0x65, 0x63, 0x74, 0x69, 0x76, 0x65, 0x2f, 0x73, 0x6d, 0x39, 0x30, 0x5f, 0x6d, 0x6d, 0x61, 0x5f
        /*0052*/ 	.byte	0x74, 0x6d, 0x61, 0x5f, 0x67, 0x6d, 0x6d, 0x61, 0x5f, 0x73, 0x73, 0x5f, 0x77, 0x61, 0x72, 0x70
        /*0062*/ 	.byte	0x73, 0x70, 0x65, 0x63, 0x69, 0x61, 0x6c, 0x69, 0x7a, 0x65, 0x64, 0x2e, 0x68, 0x70, 0x70, 0x00
	.type		__unnamed_1,@object
	.size		__unnamed_1,(.L_0 - __unnamed_1)
__unnamed_1:
        /*0072*/ 	.byte	0x76, 0x6f, 0x69, 0x64, 0x20, 0x63, 0x75, 0x74, 0x6c, 0x61, 0x73, 0x73, 0x3a, 0x3a, 0x67, 0x65
        /* <DEDUP_REMOVED lines=180> */
        /*0bc2*/ 	.byte	0x65, 0x3a, 0x3a, 0x69, 0x64, 0x65, 0x6e, 0x74, 0x69, 0x74, 0x79, 0x5d, 0x00
.L_0:


//--------------------- .nv.shared._ZN7cutlass13device_kernelINS_4gemm6kernel13GemmUniversalIN4cute5tupleIJiiiiEEENS1_10collective13CollectiveMmaINS1_34MainloopSm90TmaGmmaWarpSpecializedILi4ENS5_IJNS4_1CILi2EEESB_NSA_ILi1EEEEEENS1_35KernelTmaWarpSpecializedCooperativeEEENS5_IJNSA_ILi128EEENSA_ILi64EEESG_EEENS_6half_tENS5_IJlSC_lEEESJ_SK_NS4_8TiledMMAINS4_8MMA_AtomIJNS4_4SM904GMMA25MMA_64x64x16_F32F16F16_SSILNSO_5MajorE0ELSQ_0ELNSO_7ScaleInE1ELSR_1EEEEEENS4_6LayoutINS5_IJSB_SC_SC_EEENS5_IJSC_NSA_ILi0EEESW_EEEEENS5_IJNS4_10UnderscoreESZ_SZ_EEEEENS4_23SM90_TMA_LOAD_MULTICASTENS4_14ComposedLayoutINS4_7SwizzleILi3ELi4ELi3EEENS4_18smem_ptr_flag_bitsILi16EEENSU_INS5_IJNSA_ILi8EEESH_EEENS5_IJSH_SC_EEEEEEEvNS4_8identityES12_S1C_vS1D_EENS_8epilogue10collective6detail29Sm90TmaWarpSpecializedAdapterINS1G_15DefaultEpilogueISJ_SK_SK_NS1F_6thread17LinearCombinationISJ_Li1EffLNS1K_9ScaleType4KindE0ELNS_15FloatRoundStyleE2ESJ_EENS1_15EpilogueDefaultEEEEEvvEEEEvNT_6ParamsE --------------------------
	.section	.nv.shared._ZN7cutlass13device_kernelINS_4gemm6kernel13GemmUniversalIN4cute5tupleIJiiiiEEENS1_10collective13CollectiveMmaINS1_34MainloopSm90TmaGmmaWarpSpecializedILi4ENS5_IJNS4_1CILi2EEESB_NSA_ILi1EEEEEENS1_35KernelTmaWarpSpecializedCooperativeEEENS5_IJNSA_ILi128EEENSA_ILi64EEESG_EEENS_6half_tENS5_IJlSC_lEEESJ_SK_NS4_8TiledMMAINS4_8MMA_AtomIJNS4_4SM904GMMA25MMA_64x64x16_F32F16F16_SSILNSO_5MajorE0ELSQ_0ELNSO_7ScaleInE1ELSR_1EEEEEENS4_6LayoutINS5_IJSB_SC_SC_EEENS5_IJSC_NSA_ILi0EEESW_EEEEENS5_IJNS4_10UnderscoreESZ_SZ_EEEEENS4_23SM90_TMA_LOAD_MULTICASTENS4_14ComposedLayoutINS4_7SwizzleILi3ELi4ELi3EEENS4_18smem_ptr_flag_bitsILi16EEENSU_INS5_IJNSA_ILi8EEESH_EEENS5_IJSH_SC_EEEEEEEvNS4_8identityES12_S1C_vS1D_EENS_8epilogue10collective6detail29Sm90TmaWarpSpecializedAdapterINS1G_15DefaultEpilogueISJ_SK_SK_NS1F_6thread17LinearCombinationISJ_Li1EffLNS1K_9ScaleType4KindE0ELNS_15FloatRoundStyleE2ESJ_EENS1_15EpilogueDefaultEEEEEvvEEEEvNT_6ParamsE,"aw",@nobits
	.sectionflags	@""
	.align	16
	.zero		1024


//--------------------- .nv.shared.reserved.0     --------------------------
	.section	.nv.shared.reserved.0,"aw",@nobits
	.weak		__nv_reservedSMEM_offset_0_alias
	.size		__nv_reservedSMEM_offset_0_alias, 0, 0
	.other		__nv_reservedSMEM_offset_0_alias,@"STO_CUDA_RESERVED_SHARED STV_DEFAULT"
__nv_reservedSMEM_offset_0_alias:
	.zero		0


//--------------------- .nv.global                --------------------------
	.section	.nv.global,"aw",@nobits
.nv.global:
	.type		_ZN39_INTERNAL_c159fa03_4_k_cu_72610504_34044cute1_E,@object
	.size		_ZN39_INTERNAL_c159fa03_4_k_cu_72610504_34044cute1_E,(_ZN39_INTERNAL_c159fa03_4_k_cu_72610504_34044cuda3std3__45__cpo6cbeginE - _ZN39_INTERNAL_c159fa03_4_k_cu_72610504_34044cute1_E)
_ZN39_INTERNAL_c159fa03_4_k_cu_72610504_34044cute1_E:
	.zero		1
	.type		_ZN39_INTERNAL_c159fa03_4_k_cu_72610504_34044cuda3std3__45__cpo6cbeginE,@object
	.size		_ZN39_INTERNAL_c159fa03_4_k_cu_72610504_34044cuda3std3__45__cpo6cbeginE,(_ZN39_INTERNAL_c159fa03_4_k_cu_72610504_34044cuda3std3__48in_placeE - _ZN39_INTERNAL_c159fa03_4_k_cu_72610504_34044cuda3std3__45__cpo6cbeginE)
_ZN39_INTERNAL_c159fa03_4_k_cu_72610504_34044cuda3std3__45__cpo6cbeginE:
	.zero		1
	.type		_ZN39_INTERNAL_c159fa03_4_k_cu_72610504_34044cuda3std3__48in_placeE,@object
	.size		_ZN39_INTERNAL_c159fa03_4_k_cu_72610504_34044cuda3std3__48in_placeE,(_ZN39_INTERNAL_c159fa03_4_k_cu_72610504_34044cuda3std6ranges3__45__cpo9iter_moveE - _ZN39_INTERNAL_c159fa03_4_k_cu_72610504_34044cuda3std3__48in_placeE)
_ZN39_INTERNAL_c159fa03_4_k_cu_72610504_34044cuda3std3__48in_placeE:
	.zero		1
	.type		_ZN39_INTERNAL_c159fa03_4_k_cu_72610504_34044cuda3std6ranges3__45__cpo9iter_moveE,@object
	.size		_ZN39_INTERNAL_c159fa03_4_k_cu_72610504_34044cuda3std6ranges3__45__cpo9iter_moveE,(_ZN39_INTERNAL_c159fa03_4_k_cu_72610504_34044cuda3std3__45__cpo5beginE - _ZN39_INTERNAL_c159fa03_4_k_cu_72610504_34044cuda3std6ranges3__45__cpo9iter_moveE)
_ZN39_INTERNAL_c159fa03_4_k_cu_72610504_34044cuda3std6ranges3__45__cpo9iter_moveE:
	.zero		1
	.type		_ZN39_INTERNAL_c159fa03_4_k_cu_72610504_34044cuda3std3__45__cpo5beginE,@object
	.size		_ZN39_INTERNAL_c159fa03_4_k_cu_72610504_34044cuda3std3__45__cpo5beginE,(_ZN39_INTERNAL_c159fa03_4_k_cu_72610504_34044cuda3std3__441_GLOBAL__N__c159fa03_4_k_cu_72610504_34046ignoreE - _ZN39_INTERNAL_c159fa03_4_k_cu_72610504_34044cuda3std3__45__cpo5beginE)
_ZN39_INTERNAL_c159fa03_4_k_cu_72610504_34044cuda3std3__45__cpo5beginE:
	.zero		1
	.type		_ZN39_INTERNAL_c159fa03_4_k_cu_72610504_34044cuda3std3__441_GLOBAL__N__c159fa03_4_k_cu_72610504_34046ignoreE,@object
	.size		_ZN39_INTERNAL_c159fa03_4_k_cu_72610504_34044cuda3std3__441_GLOBAL__N__c159fa03_4_k_cu_72610504_34046ignoreE,(_ZN39_INTERNAL_c159fa03_4_k_cu_72610504_34044cute7productE - _ZN39_INTERNAL_c159fa03_4_k_cu_72610504_34044cuda3std3__441_GLOBAL__N__c159fa03_4_k_cu_72610504_34046ignoreE)
_ZN39_INTERNAL_c159fa03_4_k_cu_72610504_34044cuda3std3__441_GLOBAL__N__c159fa03_4_k_cu_72610504_34046ignoreE:
	.zero		1
	.type		_ZN39_INTERNAL_c159fa03_4_k_cu_72610504_34044cute7productE,@object
	.size		_ZN39_INTERNAL_c159fa03_4_k_cu_72610504_34044cute7productE,(_ZN39_INTERNAL_c159fa03_4_k_cu_72610504_34044cuda3std3__45__cpo3endE - _ZN39_INTERNAL_c159fa03_4_k_cu_72610504_34044cute7productE)
_ZN39_INTERNAL_c159fa03_4_k_cu_72610504_34044cute7productE:
	.zero		1
	.type		_ZN39_INTERNAL_c159fa03_4_k_cu_72610504_34044cuda3std3__45__cpo3endE,@object
	.size		_ZN39_INTERNAL_c159fa03_4_k_cu_72610504_34044cuda3std3__45__cpo3endE,(_ZN39_INTERNAL_c159fa03_4_k_cu_72610504_34044cuda3std3__419piecewise_constructE - _ZN39_INTERNAL_c159fa03_4_k_cu_72610504_34044cuda3std3__45__cpo3endE)
_ZN39_INTERNAL_c159fa03_4_k_cu_72610504_34044cuda3std3__45__cpo3endE:
	.zero		1
	.type		_ZN39_INTERNAL_c159fa03_4_k_cu_72610504_34044cuda3std3__419piecewise_constructE,@object
	.size		_ZN39_INTERNAL_c159fa03_4_k_cu_72610504_34044cuda3std3__419piecewise_constructE,(_ZN39_INTERNAL_c159fa03_4_k_cu_72610504_34044cuda3std3__45__cpo4cendE - _ZN39_INTERNAL_c159fa03_4_k_cu_72610504_34044cuda3std3__419piecewise_constructE)
_ZN39_INTERNAL_c159fa03_4_k_cu_72610504_34044cuda3std3__419piecewise_constructE:
	.zero		1
	.type		_ZN39_INTERNAL_c159fa03_4_k_cu_72610504_34044cuda3std3__45__cpo4cendE,@object
	.size		_ZN39_INTERNAL_c159fa03_4_k_cu_72610504_34044cuda3std3__45__cpo4cendE,(_ZN39_INTERNAL_c159fa03_4_k_cu_72610504_34044cuda3std6ranges3__45__cpo4swapE - _ZN39_INTERNAL_c159fa03_4_k_cu_72610504_34044cuda3std3__45__cpo4cendE)
_ZN39_INTERNAL_c159fa03_4_k_cu_72610504_34044cuda3std3__45__cpo4cendE:
	.zero		1
	.type		_ZN39_INTERNAL_c159fa03_4_k_cu_72610504_34044cuda3std6ranges3__45__cpo4swapE,@object
	.size		_ZN39_INTERNAL_c159fa03_4_k_cu_72610504_34044cuda3std6ranges3__45__cpo4swapE,(.L_8 - _ZN39_INTERNAL_c159fa03_4_k_cu_72610504_34044cuda3std6ranges3__45__cpo4swapE)
_ZN39_INTERNAL_c159fa03_4_k_cu_72610504_34044cuda3std6ranges3__45__cpo4swapE:
	.zero		1
.L_8:


//--------------------- .nv.constant0._ZN7cutlass13device_kernelINS_4gemm6kernel13GemmUniversalIN4cute5tupleIJiiiiEEENS1_10collective13CollectiveMmaINS1_34MainloopSm90TmaGmmaWarpSpecializedILi4ENS5_IJNS4_1CILi2EEESB_NSA_ILi1EEEEEENS1_35KernelTmaWarpSpecializedCooperativeEEENS5_IJNSA_ILi128EEENSA_ILi64EEESG_EEENS_6half_tENS5_IJlSC_lEEESJ_SK_NS4_8TiledMMAINS4_8MMA_AtomIJNS4_4SM904GMMA25MMA_64x64x16_F32F16F16_SSILNSO_5MajorE0ELSQ_0ELNSO_7ScaleInE1ELSR_1EEEEEENS4_6LayoutINS5_IJSB_SC_SC_EEENS5_IJSC_NSA_ILi0EEESW_EEEEENS5_IJNS4_10UnderscoreESZ_SZ_EEEEENS4_23SM90_TMA_LOAD_MULTICASTENS4_14ComposedLayoutINS4_7SwizzleILi3ELi4ELi3EEENS4_18smem_ptr_flag_bitsILi16EEENSU_INS5_IJNSA_ILi8EEESH_EEENS5_IJSH_SC_EEEEEEEvNS4_8identityES12_S1C_vS1D_EENS_8epilogue10collective6detail29Sm90TmaWarpSpecializedAdapterINS1G_15DefaultEpilogueISJ_SK_SK_NS1F_6thread17LinearCombinationISJ_Li1EffLNS1K_9ScaleType4KindE0ELNS_15FloatRoundStyleE2ESJ_EENS1_15EpilogueDefaultEEEEEvvEEEEvNT_6ParamsE --------------------------
	.section	.nv.constant0._ZN7cutlass13device_kernelINS_4gemm6kernel13GemmUniversalIN4cute5tupleIJiiiiEEENS1_10collective13CollectiveMmaINS1_34MainloopSm90TmaGmmaWarpSpecializedILi4ENS5_IJNS4_1CILi2EEESB_NSA_ILi1EEEEEENS1_35KernelTmaWarpSpecializedCooperativeEEENS5_IJNSA_ILi128EEENSA_ILi64EEESG_EEENS_6half_tENS5_IJlSC_lEEESJ_SK_NS4_8TiledMMAINS4_8MMA_AtomIJNS4_4SM904GMMA25MMA_64x64x16_F32F16F16_SSILNSO_5MajorE0ELSQ_0ELNSO_7ScaleInE1ELSR_1EEEEEENS4_6LayoutINS5_IJSB_SC_SC_EEENS5_IJSC_NSA_ILi0EEESW_EEEEENS5_IJNS4_10UnderscoreESZ_SZ_EEEEENS4_23SM90_TMA_LOAD_MULTICASTENS4_14ComposedLayoutINS4_7SwizzleILi3ELi4ELi3EEENS4_18smem_ptr_flag_bitsILi16EEENSU_INS5_IJNSA_ILi8EEESH_EEENS5_IJSH_SC_EEEEEEEvNS4_8identityES12_S1C_vS1D_EENS_8epilogue10collective6detail29Sm90TmaWarpSpecializedAdapterINS1G_15DefaultEpilogueISJ_SK_SK_NS1F_6thread17LinearCombinationISJ_Li1EffLNS1K_9ScaleType4KindE0ELNS_15FloatRoundStyleE2ESJ_EENS1_15EpilogueDefaultEEEEEvvEEEEvNT_6ParamsE,"a",@progbits
	.sectionflags	@""
	.align	4
.nv.constant0._ZN7cutlass13device_kernelINS_4gemm6kernel13GemmUniversalIN4cute5tupleIJiiiiEEENS1_10collective13CollectiveMmaINS1_34MainloopSm90TmaGmmaWarpSpecializedILi4ENS5_IJNS4_1CILi2EEESB_NSA_ILi1EEEEEENS1_35KernelTmaWarpSpecializedCooperativeEEENS5_IJNSA_ILi128EEENSA_ILi64EEESG_EEENS_6half_tENS5_IJlSC_lEEESJ_SK_NS4_8TiledMMAINS4_8MMA_AtomIJNS4_4SM904GMMA25MMA_64x64x16_F32F16F16_SSILNSO_5MajorE0ELSQ_0ELNSO_7ScaleInE1ELSR_1EEEEEENS4_6LayoutINS5_IJSB_SC_SC_EEENS5_IJSC_NSA_ILi0EEESW_EEEEENS5_IJNS4_10UnderscoreESZ_SZ_EEEEENS4_23SM90_TMA_LOAD_MULTICASTENS4_14ComposedLayoutINS4_7SwizzleILi3ELi4ELi3EEENS4_18smem_ptr_flag_bitsILi16EEENSU_INS5_IJNSA_ILi8EEESH_EEENS5_IJSH_SC_EEEEEEEvNS4_8identityES12_S1C_vS1D_EENS_8epilogue10collective6detail29Sm90TmaWarpSpecializedAdapterINS1G_15DefaultEpilogueISJ_SK_SK_NS1F_6thread17LinearCombinationISJ_Li1EffLNS1K_9ScaleType4KindE0ELNS_15FloatRoundStyleE2ESJ_EENS1_15EpilogueDefaultEEEEEvvEEEEvNT_6ParamsE:
	.zero		1664


//--------------------- SYMBOLS --------------------------

	.type		.nv.reservedSmem.offset0,@object
	.size		.nv.reservedSmem.offset0,0x4
	.type		__assertfail,@function
